	.target	sm_90a

	.elftype	@"ET_EXEC"


//--------------------- .note.nv.tkinfo           --------------------------
	.section	.note.nv.tkinfo,"",@"SHT_NOTE"
	.sectionflags	@"SHF_NOTE_NV_TKINFO"
	.tkinfo
        /*0018*/ 	.word	0x00000002
        /*0030*/ 	.string	""
        /*0030*/ 	.string	"ptxas"
        /*0030*/ 	.string	"Cuda compilation tools, release 13.0, V13.0.88"
        /*0030*/ 	.string	"Build cuda_13.0.r13.0/compiler.36424714_0"
        /*0030*/ 	.string	"-arch sm_90a -m 64 "



//--------------------- .note.nv.cuinfo           --------------------------
	.section	.note.nv.cuinfo,"",@"SHT_NOTE"
	.sectionflags	@"SHF_NOTE_NV_CUINFO"
        /*0018*/ 	.short	0x0002
        /*001a*/ 	.short	0x005a
        /*001c*/ 	.short	0x0082
	.zero		2


//--------------------- .nv.info                  --------------------------
	.section	.nv.info,"",@"SHT_CUDA_INFO"
	.align	4


	//----- nvinfo : EIATTR_REGCOUNT
	.align		4
        /*0000*/ 	.byte	0x04, 0x2f
        /*0002*/ 	.short	(.L_12 - .L_11)
	.align		4
.L_11:
        /*0004*/ 	.word	index@(_ZN7cutlass13device_kernelINS_4conv6kernel13ConvUniversalINS1_16ConvProblemShapeILNS1_8OperatorE0ELi3EEENS1_10collective14CollectiveConvINS1_46MainloopSm90TmaGmmaWarpSpecializedImplicitGemmILS5_0ELi14ELi3EN4cute5tupleIJNSA_1CILi1EEESD_SD_EEENS1_36KernelImplicitTmaWarpSpecializedSm90ELi1EEENSB_IJNSC_ILi64EEESH_NSB_IJSH_EEEEEENS_10bfloat16_tESK_NSA_8TiledMMAINSA_8MMA_AtomIJNSA_4SM904GMMA27MMA_64x64x16_F32BF16BF16_SSILNSO_5MajorE0ELSQ_0ELNSO_7ScaleInE1ELSR_1EEEEEENSA_6LayoutISE_NSB_IJNSC_ILi0EEESV_SV_EEEEENSB_IJNSA_10UnderscoreESY_SY_EEEEENS7_6detail26Sm90ImplicitGemmTileTraitsINSA_20SM90_TMA_LOAD_IM2COLENSA_14ComposedLayoutINSA_7SwizzleILi3ELi4ELi3EEENSA_18smem_ptr_flag_bitsILi16EEENSU_INSB_IJNSB_IJNSC_ILi8EEES19_EEENSB_IJSH_SD_EEENSB_IJSD_NSC_ILi14EEEEEEEEENSB_IJNSB_IJSH_NSC_ILi512EEEEEENSB_IJSD_SV_EEENSB_IJSV_NSC_ILi4096EEEEEEEEEEEEEvEENS12_INSA_13SM90_TMA_LOADES1M_vEEEENS_8epilogue10collective6detail29Sm90TmaWarpSpecializedAdapterINS1S_15DefaultEpilogueISK_NSB_IJNSB_IJllllEEESD_SV_EEES1X_NS1R_6thread17LinearCombinationISK_Li1EffLNS1Y_9ScaleType4KindE0ELNS_15FloatRoundStyleE2ESK_EENS_4gemm15EpilogueDefaultEEEEEvvEEEEvNT_6ParamsE)
        /*0008*/ 	.word	0x0000003a


	//----- nvinfo : EIATTR_FRAME_SIZE
	.align		4
.L_12:
        /*000c*/ 	.byte	0x04, 0x11
        /*000e*/ 	.short	(.L_14 - .L_13)
	.align		4
.L_13:
        /*0010*/ 	.word	index@(_ZN7cutlass13device_kernelINS_4conv6kernel13ConvUniversalINS1_16ConvProblemShapeILNS1_8OperatorE0ELi3EEENS1_10collective14CollectiveConvINS1_46MainloopSm90TmaGmmaWarpSpecializedImplicitGemmILS5_0ELi14ELi3EN4cute5tupleIJNSA_1CILi1EEESD_SD_EEENS1_36KernelImplicitTmaWarpSpecializedSm90ELi1EEENSB_IJNSC_ILi64EEESH_NSB_IJSH_EEEEEENS_10bfloat16_tESK_NSA_8TiledMMAINSA_8MMA_AtomIJNSA_4SM904GMMA27MMA_64x64x16_F32BF16BF16_SSILNSO_5MajorE0ELSQ_0ELNSO_7ScaleInE1ELSR_1EEEEEENSA_6LayoutISE_NSB_IJNSC_ILi0EEESV_SV_EEEEENSB_IJNSA_10UnderscoreESY_SY_EEEEENS7_6detail26Sm90ImplicitGemmTileTraitsINSA_20SM90_TMA_LOAD_IM2COLENSA_14ComposedLayoutINSA_7SwizzleILi3ELi4ELi3EEENSA_18smem_ptr_flag_bitsILi16EEENSU_INSB_IJNSB_IJNSC_ILi8EEES19_EEENSB_IJSH_SD_EEENSB_IJSD_NSC_ILi14EEEEEEEEENSB_IJNSB_IJSH_NSC_ILi512EEEEEENSB_IJSD_SV_EEENSB_IJSV_NSC_ILi4096EEEEEEEEEEEEEvEENS12_INSA_13SM90_TMA_LOADES1M_vEEEENS_8epilogue10collective6detail29Sm90TmaWarpSpecializedAdapterINS1S_15DefaultEpilogueISK_NSB_IJNSB_IJllllEEESD_SV_EEES1X_NS1R_6thread17LinearCombinationISK_Li1EffLNS1Y_9ScaleType4KindE0ELNS_15FloatRoundStyleE2ESK_EENS_4gemm15EpilogueDefaultEEEEEvvEEEEvNT_6ParamsE)
        /*0014*/ 	.word	0x00000000


	//----- nvinfo : EIATTR_MIN_STACK_SIZE
	.align		4
.L_14:
        /*0018*/ 	.byte	0x04, 0x12
        /*001a*/ 	.short	(.L_16 - .L_15)
	.align		4
.L_15:
        /*001c*/ 	.word	index@(_ZN7cutlass13device_kernelINS_4conv6kernel13ConvUniversalINS1_16ConvProblemShapeILNS1_8OperatorE0ELi3EEENS1_10collective14CollectiveConvINS1_46MainloopSm90TmaGmmaWarpSpecializedImplicitGemmILS5_0ELi14ELi3EN4cute5tupleIJNSA_1CILi1EEESD_SD_EEENS1_36KernelImplicitTmaWarpSpecializedSm90ELi1EEENSB_IJNSC_ILi64EEESH_NSB_IJSH_EEEEEENS_10bfloat16_tESK_NSA_8TiledMMAINSA_8MMA_AtomIJNSA_4SM904GMMA27MMA_64x64x16_F32BF16BF16_SSILNSO_5MajorE0ELSQ_0ELNSO_7ScaleInE1ELSR_1EEEEEENSA_6LayoutISE_NSB_IJNSC_ILi0EEESV_SV_EEEEENSB_IJNSA_10UnderscoreESY_SY_EEEEENS7_6detail26Sm90ImplicitGemmTileTraitsINSA_20SM90_TMA_LOAD_IM2COLENSA_14ComposedLayoutINSA_7SwizzleILi3ELi4ELi3EEENSA_18smem_ptr_flag_bitsILi16EEENSU_INSB_IJNSB_IJNSC_ILi8EEES19_EEENSB_IJSH_SD_EEENSB_IJSD_NSC_ILi14EEEEEEEEENSB_IJNSB_IJSH_NSC_ILi512EEEEEENSB_IJSD_SV_EEENSB_IJSV_NSC_ILi4096EEEEEEEEEEEEEvEENS12_INSA_13SM90_TMA_LOADES1M_vEEEENS_8epilogue10collective6detail29Sm90TmaWarpSpecializedAdapterINS1S_15DefaultEpilogueISK_NSB_IJNSB_IJllllEEESD_SV_EEES1X_NS1R_6thread17LinearCombinationISK_Li1EffLNS1Y_9ScaleType4KindE0ELNS_15FloatRoundStyleE2ESK_EENS_4gemm15EpilogueDefaultEEEEEvvEEEEvNT_6ParamsE)
        /*0020*/ 	.word	0x00000000
.L_16:


//--------------------- .nv.compat                --------------------------
	.section	.nv.compat,"",@"SHT_CUDA_COMPAT_INFO"
	.align	4
        /*0000*/ 	.byte	0x02, 0x09, 0x01, 0x00, 0x02, 0x02, 0x04, 0x00, 0x02, 0x05, 0x05, 0x00, 0x03, 0x07, 0x01, 0x01
        /*0010*/ 	.byte	0x02, 0x03, 0x01, 0x00, 0x02, 0x06, 0x01, 0x00, 0x04, 0x0b, 0x08, 0x00, 0x00, 0x00, 0x00, 0x00
        /*0020*/ 	.byte	0x00, 0x00, 0x00, 0x00


//--------------------- .nv.info._ZN7cutlass13device_kernelINS_4conv6kernel13ConvUniversalINS1_16ConvProblemShapeILNS1_8OperatorE0ELi3EEENS1_10collective14CollectiveConvINS1_46MainloopSm90TmaGmmaWarpSpecializedImplicitGemmILS5_0ELi14ELi3EN4cute5tupleIJNSA_1CILi1EEESD_SD_EEENS1_36KernelImplicitTmaWarpSpecializedSm90ELi1EEENSB_IJNSC_ILi64EEESH_NSB_IJSH_EEEEEENS_10bfloat16_tESK_NSA_8TiledMMAINSA_8MMA_AtomIJNSA_4SM904GMMA27MMA_64x64x16_F32BF16BF16_SSILNSO_5MajorE0ELSQ_0ELNSO_7ScaleInE1ELSR_1EEEEEENSA_6LayoutISE_NSB_IJNSC_ILi0EEESV_SV_EEEEENSB_IJNSA_10UnderscoreESY_SY_EEEEENS7_6detail26Sm90ImplicitGemmTileTraitsINSA_20SM90_TMA_LOAD_IM2COLENSA_14ComposedLayoutINSA_7SwizzleILi3ELi4ELi3EEENSA_18smem_ptr_flag_bitsILi16EEENSU_INSB_IJNSB_IJNSC_ILi8EEES19_EEENSB_IJSH_SD_EEENSB_IJSD_NSC_ILi14EEEEEEEEENSB_IJNSB_IJSH_NSC_ILi512EEEEEENSB_IJSD_SV_EEENSB_IJSV_NSC_ILi4096EEEEEEEEEEEEEvEENS12_INSA_13SM90_TMA_LOADES1M_vEEEENS_8epilogue10collective6detail29Sm90TmaWarpSpecializedAdapterINS1S_15DefaultEpilogueISK_NSB_IJNSB_IJllllEEESD_SV_EEES1X_NS1R_6thread17LinearCombinationISK_Li1EffLNS1Y_9ScaleType4KindE0ELNS_15FloatRoundStyleE2ESK_EENS_4gemm15EpilogueDefaultEEEEEvvEEEEvNT_6ParamsE --------------------------
	.section	.nv.info._ZN7cutlass13device_kernelINS_4conv6kernel13ConvUniversalINS1_16ConvProblemShapeILNS1_8OperatorE0ELi3EEENS1_10collective14CollectiveConvINS1_46MainloopSm90TmaGmmaWarpSpecializedImplicitGemmILS5_0ELi14ELi3EN4cute5tupleIJNSA_1CILi1EEESD_SD_EEENS1_36KernelImplicitTmaWarpSpecializedSm90ELi1EEENSB_IJNSC_ILi64EEESH_NSB_IJSH_EEEEEENS_10bfloat16_tESK_NSA_8TiledMMAINSA_8MMA_AtomIJNSA_4SM904GMMA27MMA_64x64x16_F32BF16BF16_SSILNSO_5MajorE0ELSQ_0ELNSO_7ScaleInE1ELSR_1EEEEEENSA_6LayoutISE_NSB_IJNSC_ILi0EEESV_SV_EEEEENSB_IJNSA_10UnderscoreESY_SY_EEEEENS7_6detail26Sm90ImplicitGemmTileTraitsINSA_20SM90_TMA_LOAD_IM2COLENSA_14ComposedLayoutINSA_7SwizzleILi3ELi4ELi3EEENSA_18smem_ptr_flag_bitsILi16EEENSU_INSB_IJNSB_IJNSC_ILi8EEES19_EEENSB_IJSH_SD_EEENSB_IJSD_NSC_ILi14EEEEEEEEENSB_IJNSB_IJSH_NSC_ILi512EEEEEENSB_IJSD_SV_EEENSB_IJSV_NSC_ILi4096EEEEEEEEEEEEEvEENS12_INSA_13SM90_TMA_LOADES1M_vEEEENS_8epilogue10collective6detail29Sm90TmaWarpSpecializedAdapterINS1S_15DefaultEpilogueISK_NSB_IJNSB_IJllllEEESD_SV_EEES1X_NS1R_6thread17LinearCombinationISK_Li1EffLNS1Y_9ScaleType4KindE0ELNS_15FloatRoundStyleE2ESK_EENS_4gemm15EpilogueDefaultEEEEEvvEEEEvNT_6ParamsE,"",@"SHT_CUDA_INFO"
	.sectionflags	@""
	.align	4


	//----- nvinfo : EIATTR_CUDA_API_VERSION
	.align		4
        /*0000*/ 	.byte	0x04, 0x37
        /*0002*/ 	.short	(.L_18 - .L_17)
.L_17:
        /*0004*/ 	.word	0x00000082


	//----- nvinfo : EIATTR_KPARAM_INFO
	.align		4
.L_18:
        /*0008*/ 	.byte	0x04, 0x17
        /*000a*/ 	.short	(.L_20 - .L_19)
.L_19:
        /*000c*/ 	.word	0x00000000
        /*0010*/ 	.short	0x0000
        /*0012*/ 	.short	0x0070
        /*0014*/ 	.byte	0x00, 0xf0, 0x01, 0x10


	//----- nvinfo : EIATTR_SPARSE_MMA_MASK
	.align		4
.L_20:
        /*0018*/ 	.byte	0x03, 0x50
        /*001a*/ 	.short	0x0000


	//----- nvinfo : EIATTR_MAXREG_COUNT
	.align		4
        /*001c*/ 	.byte	0x03, 0x1b
        /*001e*/ 	.short	0x00ff


	//----- nvinfo : EIATTR_NUM_BARRIERS
	.align		4
        /*0020*/ 	.byte	0x02, 0x4c
        /*0022*/ 	.byte	0x01
	.zero		1


	//----- nvinfo : EIATTR_MERCURY_ISA_VERSION
	.align		4
        /*0024*/ 	.byte	0x03, 0x5f
        /*0026*/ 	.short	0x0101


	//----- nvinfo : EIATTR_COOP_GROUP_MASK_REGIDS
	.align		4
        /*0028*/ 	.byte	0x04, 0x29
        /*002a*/ 	.short	(.L_22 - .L_21)


	//   ....[0]....
.L_21:
        /*002c*/ 	.word	0xffffffff


	//   ....[1]....
        /*0030*/ 	.word	0xffffffff


	//   ....[2]....
        /*0034*/ 	.word	0xffffffff


	//----- nvinfo : EIATTR_COOP_GROUP_INSTR_OFFSETS
	.align		4
.L_22:
        /*0038*/ 	.byte	0x04, 0x28
        /*003a*/ 	.short	(.L_24 - .L_23)


	//   ....[0]....
.L_23:
        /*003c*/ 	.word	0x00000060


	//   ....[1]....
        /*0040*/ 	.word	0x00000070


	//   ....[2]....
        /*0044*/ 	.word	0x00000130


	//----- nvinfo : EIATTR_MBARRIER_INSTR_OFFSETS
	.align		4
.L_24:
        /*0048*/ 	.byte	0x04, 0x39
        /*004a*/ 	.short	(.L_26 - .L_25)


	//   ....[0]....
.L_25:
        /*004c*/ 	.word	0x00000270
        /*0050*/ 	.word	0x000000ff
        /*0054*/ 	.word	0x00038000
        /*0058*/ 	.short	0x0100
        /*005a*/ 	.byte	0x08
	.zero		1


	//   ....[1]....
        /*005c*/ 	.word	0x00000280
        /*0060*/ 	.word	0x000000ff
        /*0064*/ 	.word	0x00038070
        /*0068*/ 	.short	0x0100
        /*006a*/ 	.byte	0x08
	.zero		1


	//   ....[2]....
        /*006c*/ 	.word	0x00000290
        /*0070*/ 	.word	0x000000ff
        /*0074*/ 	.word	0x00038008
        /*0078*/ 	.short	0x0100
        /*007a*/ 	.byte	0x08
	.zero		1


	//   ....[3]....
        /*007c*/ 	.word	0x000002a0
        /*0080*/ 	.word	0x000000ff
        /*0084*/ 	.word	0x00038078
        /*0088*/ 	.short	0x0100
        /*008a*/ 	.byte	0x08
	.zero		1


	//   ....[4]....
        /*008c*/ 	.word	0x000002b0
        /*0090*/ 	.word	0x000000ff
        /*0094*/ 	.word	0x00038010
        /*0098*/ 	.short	0x0100
        /*009a*/ 	.byte	0x08
	.zero		1


	//   ....[5]....
        /*009c*/ 	.word	0x000002c0
        /*00a0*/ 	.word	0x000000ff
        /*00a4*/ 	.word	0x00038080
        /*00a8*/ 	.short	0x0100
        /*00aa*/ 	.byte	0x08
	.zero		1


	//   ....[6]....
        /*00ac*/ 	.word	0x000002d0
        /*00b0*/ 	.word	0x000000ff
        /*00b4*/ 	.word	0x00038018
        /*00b8*/ 	.short	0x0100
        /*00ba*/ 	.byte	0x08
	.zero		1


	//   ....[7]....
        /*00bc*/ 	.word	0x000002e0
        /*00c0*/ 	.word	0x000000ff
        /*00c4*/ 	.word	0x00038088
        /*00c8*/ 	.short	0x0100
        /*00ca*/ 	.byte	0x08
	.zero		1


	//   ....[8]....
        /*00cc*/ 	.word	0x000002f0
        /*00d0*/ 	.word	0x000000ff
        /*00d4*/ 	.word	0x00038020
        /*00d8*/ 	.short	0x0100
        /*00da*/ 	.byte	0x08
	.zero		1


	//   ....[9]....
        /*00dc*/ 	.word	0x00000300
        /*00e0*/ 	.word	0x000000ff
        /*00e4*/ 	.word	0x00038090
        /*00e8*/ 	.short	0x0100
        /*00ea*/ 	.byte	0x08
	.zero		1


	//   ....[10]....
        /*00ec*/ 	.word	0x00000310
        /*00f0*/ 	.word	0x000000ff
        /*00f4*/ 	.word	0x00038028
        /*00f8*/ 	.short	0x0100
        /*00fa*/ 	.byte	0x08
	.zero		1


	//   ....[11]....
        /*00fc*/ 	.word	0x00000320
        /*0100*/ 	.word	0x000000ff
        /*0104*/ 	.word	0x00038098
        /*0108*/ 	.short	0x0100
        /*010a*/ 	.byte	0x08
	.zero		1


	//   ....[12]....
        /*010c*/ 	.word	0x00000330
        /*0110*/ 	.word	0x000000ff
        /*0114*/ 	.word	0x00038030
        /*0118*/ 	.short	0x0100
        /*011a*/ 	.byte	0x08
	.zero		1


	//   ....[13]....
        /*011c*/ 	.word	0x00000340
        /*0120*/ 	.word	0x000000ff
        /*0124*/ 	.word	0x000380a0
        /*0128*/ 	.short	0x0100
        /*012a*/ 	.byte	0x08
	.zero		1


	//   ....[14]....
        /*012c*/ 	.word	0x00000350
        /*0130*/ 	.word	0x000000ff
        /*0134*/ 	.word	0x00038038
        /*0138*/ 	.short	0x0100
        /*013a*/ 	.byte	0x08
	.zero		1


	//   ....[15]....
        /*013c*/ 	.word	0x00000360
        /*0140*/ 	.word	0x000000ff
        /*0144*/ 	.word	0x000380a8
        /*0148*/ 	.short	0x0100
        /*014a*/ 	.byte	0x08
	.zero		1


	//   ....[16]....
        /*014c*/ 	.word	0x00000370
        /*0150*/ 	.word	0x000000ff
        /*0154*/ 	.word	0x00038040
        /*0158*/ 	.short	0x0100
        /*015a*/ 	.byte	0x08
	.zero		1


	//   ....[17]....
        /*015c*/ 	.word	0x00000380
        /*0160*/ 	.word	0x000000ff
        /*0164*/ 	.word	0x000380b0
        /*0168*/ 	.short	0x0100
        /*016a*/ 	.byte	0x08
	.zero		1


	//   ....[18]....
        /*016c*/ 	.word	0x00000390
        /*0170*/ 	.word	0x000000ff
        /*0174*/ 	.word	0x00038048
        /*0178*/ 	.short	0x0100
        /*017a*/ 	.byte	0x08
	.zero		1


	//   ....[19]....
        /*017c*/ 	.word	0x000003a0
        /*0180*/ 	.word	0x000000ff
        /*0184*/ 	.word	0x000380b8
        /*0188*/ 	.short	0x0100
        /*018a*/ 	.byte	0x08
	.zero		1


	//   ....[20]....
        /*018c*/ 	.word	0x000003b0
        /*0190*/ 	.word	0x000000ff
        /*0194*/ 	.word	0x00038050
        /*0198*/ 	.short	0x0100
        /*019a*/ 	.byte	0x08
	.zero		1


	//   ....[21]....
        /*019c*/ 	.word	0x000003c0
        /*01a0*/ 	.word	0x000000ff
        /*01a4*/ 	.word	0x000380c0
        /*01a8*/ 	.short	0x0100
        /*01aa*/ 	.byte	0x08
	.zero		1


	//   ....[22]....
        /*01ac*/ 	.word	0x000003d0
        /*01b0*/ 	.word	0x000000ff
        /*01b4*/ 	.word	0x00038058
        /*01b8*/ 	.short	0x0100
        /*01ba*/ 	.byte	0x08
	.zero		1


	//   ....[23]....
        /*01bc*/ 	.word	0x000003e0
        /*01c0*/ 	.word	0x000000ff
        /*01c4*/ 	.word	0x000380c8
        /*01c8*/ 	.short	0x0100
        /*01ca*/ 	.byte	0x08
	.zero		1


	//   ....[24]....
        /*01cc*/ 	.word	0x000003f0
        /*01d0*/ 	.word	0x000000ff
        /*01d4*/ 	.word	0x00038060
        /*01d8*/ 	.short	0x0100
        /*01da*/ 	.byte	0x08
	.zero		1


	//   ....[25]....
        /*01dc*/ 	.word	0x00000400
        /*01e0*/ 	.word	0x000000ff
        /*01e4*/ 	.word	0x000380d0
        /*01e8*/ 	.short	0x0100
        /*01ea*/ 	.byte	0x08
	.zero		1


	//   ....[26]....
        /*01ec*/ 	.word	0x00000410
        /*01f0*/ 	.word	0x000000ff
        /*01f4*/ 	.word	0x00038068
        /*01f8*/ 	.short	0x0100
        /*01fa*/ 	.byte	0x08
	.zero		1


	//   ....[27]....
        /*01fc*/ 	.word	0x00000420
        /*0200*/ 	.word	0x000000ff
        /*0204*/ 	.word	0x000380d8
        /*0208*/ 	.short	0x0100
        /*020a*/ 	.byte	0x08
	.zero		1


	//   ....[28]....
        /*020c*/ 	.word	0x000009f0
        /*0210*/ 	.word	0x00000006
        /*0214*/ 	.word	0x00038000
        /*0218*/ 	.short	0x010a
        /*021a*/ 	.byte	0x3f
	.zero		1


	//   ....[29]....
        /*021c*/ 	.word	0x00000d90
        /*0220*/ 	.word	0x00000008
        /*0224*/ 	.word	0x00038000
        /*0228*/ 	.short	0x010a
        /*022a*/ 	.byte	0x3f
	.zero		1


	//   ....[30]....
        /*022c*/ 	.word	0x00000fb0
        /*0230*/ 	.word	0x000000ff
        /*0234*/ 	.word	0x00000000
        /*0238*/ 	.short	0x0101
        /*023a*/ 	.byte	0x06
	.zero		1


	//   ....[31]....
        /*023c*/ 	.word	0x000011c0
        /*0240*/ 	.word	0x00000006
        /*0244*/ 	.word	0x00000000
        /*0248*/ 	.short	0x0101
        /*024a*/ 	.byte	0x3f
	.zero		1


	//   ....[32]....
        /*024c*/ 	.word	0x000039c0
        /*0250*/ 	.word	0x00000011
        /*0254*/ 	.word	0x00038070
        /*0258*/ 	.short	0x010a
        /*025a*/ 	.byte	0x3f
	.zero		1


	//   ....[33]....
        /*025c*/ 	.word	0x000041d0
        /*0260*/ 	.word	0x00000002
        /*0264*/ 	.word	0x00000000
        /*0268*/ 	.short	0x010a
        /*026a*/ 	.byte	0x3f
	.zero		1


	//   ....[34]....
        /*026c*/ 	.word	0x00004280
        /*0270*/ 	.word	0x00000002
        /*0274*/ 	.word	0x00000000
        /*0278*/ 	.short	0x010a
        /*027a*/ 	.byte	0x3f
	.zero		1


	//   ....[35]....
        /*027c*/ 	.word	0x00004330
        /*0280*/ 	.word	0x00000002
        /*0284*/ 	.word	0x00000000
        /*0288*/ 	.short	0x010a
        /*028a*/ 	.byte	0x3f
	.zero		1


	//   ....[36]....
        /*028c*/ 	.word	0x000043e0
        /*0290*/ 	.word	0x00000002
        /*0294*/ 	.word	0x00000000
        /*0298*/ 	.short	0x010a
        /*029a*/ 	.byte	0x3f
	.zero		1


	//   ....[37]....
        /*029c*/ 	.word	0x00004490
        /*02a0*/ 	.word	0x00000002
        /*02a4*/ 	.word	0x00000000
        /*02a8*/ 	.short	0x010a
        /*02aa*/ 	.byte	0x3f
	.zero		1


	//   ....[38]....
        /*02ac*/ 	.word	0x00004540
        /*02b0*/ 	.word	0x00000002
        /*02b4*/ 	.word	0x00000000
        /*02b8*/ 	.short	0x010a
        /*02ba*/ 	.byte	0x3f
	.zero		1


	//   ....[39]....
        /*02bc*/ 	.word	0x000045f0
        /*02c0*/ 	.word	0x00000002
        /*02c4*/ 	.word	0x00000000
        /*02c8*/ 	.short	0x010a
        /*02ca*/ 	.byte	0x3f
	.zero		1


	//   ....[40]....
        /*02cc*/ 	.word	0x000046a0
        /*02d0*/ 	.word	0x00000002
        /*02d4*/ 	.word	0x00000000
        /*02d8*/ 	.short	0x010a
        /*02da*/ 	.byte	0x3f
	.zero		1


	//   ....[41]....
        /*02dc*/ 	.word	0x00004750
        /*02e0*/ 	.word	0x00000002
        /*02e4*/ 	.word	0x00000000
        /*02e8*/ 	.short	0x010a
        /*02ea*/ 	.byte	0x3f
	.zero		1


	//   ....[42]....
        /*02ec*/ 	.word	0x00004800
        /*02f0*/ 	.word	0x00000002
        /*02f4*/ 	.word	0x00000000
        /*02f8*/ 	.short	0x010a
        /*02fa*/ 	.byte	0x3f
	.zero		1


	//   ....[43]....
        /*02fc*/ 	.word	0x000048b0
        /*0300*/ 	.word	0x00000002
        /*0304*/ 	.word	0x00000000
        /*0308*/ 	.short	0x010a
        /*030a*/ 	.byte	0x3f
	.zero		1


	//   ....[44]....
        /*030c*/ 	.word	0x00004960
        /*0310*/ 	.word	0x00000002
        /*0314*/ 	.word	0x00000000
        /*0318*/ 	.short	0x010a
        /*031a*/ 	.byte	0x3f
	.zero		1


	//   ....[45]....
        /*031c*/ 	.word	0x00004a10
        /*0320*/ 	.word	0x00000002
        /*0324*/ 	.word	0x00000000
        /*0328*/ 	.short	0x010a
        /*032a*/ 	.byte	0x3f
	.zero		1


	//   ....[46]....
        /*032c*/ 	.word	0x00004ac0
        /*0330*/ 	.word	0x00000003
        /*0334*/ 	.word	0x00000000
        /*0338*/ 	.short	0x010a
        /*033a*/ 	.byte	0x3f
	.zero		1


	//----- nvinfo : EIATTR_NUM_MBARRIERS
	.align		4
.L_26:
        /*033c*/ 	.byte	0x03, 0x38
        /*033e*/ 	.short	0x001c


	//----- nvinfo : EIATTR_EXIT_INSTR_OFFSETS
	.align		4
        /*0340*/ 	.byte	0x04, 0x1c
        /*0342*/ 	.short	(.L_28 - .L_27)


	//   ....[0]....
.L_27:
        /*0344*/ 	.word	0x00000820


	//   ....[1]....
        /*0348*/ 	.word	0x00001310


	//   ....[2]....
        /*034c*/ 	.word	0x00002cf0


	//   ....[3]....
        /*0350*/ 	.word	0x00002d20


	//   ....[4]....
        /*0354*/ 	.word	0x00003770


	//   ....[5]....
        /*0358*/ 	.word	0x000037a0


	//   ....[6]....
        /*035c*/ 	.word	0x000037c0


	//   ....[7]....
        /*0360*/ 	.word	0x000040e0


	//   ....[8]....
        /*0364*/ 	.word	0x00004af0


	//----- nvinfo : EIATTR_MAX_THREADS
	.align		4
.L_28:
        /*0368*/ 	.byte	0x04, 0x05
        /*036a*/ 	.short	(.L_30 - .L_29)
.L_29:
        /*036c*/ 	.word	0x00000100
        /*0370*/ 	.word	0x00000001
        /*0374*/ 	.word	0x00000001


	//----- nvinfo : EIATTR_CRS_STACK_SIZE
	.align		4
.L_30:
        /*0378*/ 	.byte	0x04, 0x1e
        /*037a*/ 	.short	(.L_32 - .L_31)
.L_31:
        /*037c*/ 	.word	0x00000000


	//----- nvinfo : EIATTR_CBANK_PARAM_SIZE
	.align		4
.L_32:
        /*0380*/ 	.byte	0x03, 0x19
        /*0382*/ 	.short	0x0470


	//----- nvinfo : EIATTR_PARAM_CBANK
	.align		4
        /*0384*/ 	.byte	0x04, 0x0a
        /*0386*/ 	.short	(.L_34 - .L_33)
	.align		4
.L_33:
        /*0388*/ 	.word	index@(.nv.constant0._ZN7cutlass13device_kernelINS_4conv6kernel13ConvUniversalINS1_16ConvProblemShapeILNS1_8OperatorE0ELi3EEENS1_10collective14CollectiveConvINS1_46MainloopSm90TmaGmmaWarpSpecializedImplicitGemmILS5_0ELi14ELi3EN4cute5tupleIJNSA_1CILi1EEESD_SD_EEENS1_36KernelImplicitTmaWarpSpecializedSm90ELi1EEENSB_IJNSC_ILi64EEESH_NSB_IJSH_EEEEEENS_10bfloat16_tESK_NSA_8TiledMMAINSA_8MMA_AtomIJNSA_4SM904GMMA27MMA_64x64x16_F32BF16BF16_SSILNSO_5MajorE0ELSQ_0ELNSO_7ScaleInE1ELSR_1EEEEEENSA_6LayoutISE_NSB_IJNSC_ILi0EEESV_SV_EEEEENSB_IJNSA_10UnderscoreESY_SY_EEEEENS7_6detail26Sm90ImplicitGemmTileTraitsINSA_20SM90_TMA_LOAD_IM2COLENSA_14ComposedLayoutINSA_7SwizzleILi3ELi4ELi3EEENSA_18smem_ptr_flag_bitsILi16EEENSU_INSB_IJNSB_IJNSC_ILi8EEES19_EEENSB_IJSH_SD_EEENSB_IJSD_NSC_ILi14EEEEEEEEENSB_IJNSB_IJSH_NSC_ILi512EEEEEENSB_IJSD_SV_EEENSB_IJSV_NSC_ILi4096EEEEEEEEEEEEEvEENS12_INSA_13SM90_TMA_LOADES1M_vEEEENS_8epilogue10collective6detail29Sm90TmaWarpSpecializedAdapterINS1S_15DefaultEpilogueISK_NSB_IJNSB_IJllllEEESD_SV_EEES1X_NS1R_6thread17LinearCombinationISK_Li1EffLNS1Y_9ScaleType4KindE0ELNS_15FloatRoundStyleE2ESK_EENS_4gemm15EpilogueDefaultEEEEEvvEEEEvNT_6ParamsE)
        /*038c*/ 	.short	0x0210
        /*038e*/ 	.short	0x0470


	//----- nvinfo : EIATTR_SW_WAR
	.align		4
.L_34:
        /*0390*/ 	.byte	0x04, 0x36
        /*0392*/ 	.short	(.L_36 - .L_35)
.L_35:
        /*0394*/ 	.word	0x00000008
.L_36:


//--------------------- .nv.callgraph             --------------------------
	.section	.nv.callgraph,"",@"SHT_CUDA_CALLGRAPH"
	.align	4
	.sectionentsize	8
	.align		4
        /*0000*/ 	.word	0x00000000
	.align		4
        /*0004*/ 	.word	0xffffffff
	.align		4
        /*0008*/ 	.word	0x00000000
	.align		4
        /*000c*/ 	.word	0xfffffffe
	.align		4
        /*0010*/ 	.word	0x00000000
	.align		4
        /*0014*/ 	.word	0xfffffffd
	.align		4
        /*0018*/ 	.word	0x00000000
	.align		4
        /*001c*/ 	.word	0xfffffffc


//--------------------- .nv.constant4             --------------------------
	.section	.nv.constant4,"a",@progbits
	.align	8
	.align		8
.nv.constant4:
        /*0000*/ 	.dword	_ZN39_INTERNAL_053dbd44_4_k_cu_b4e2aa32_27864cuda3std3__45__cpo5beginE
	.align		8
        /*0008*/ 	.dword	_ZN39_INTERNAL_053dbd44_4_k_cu_b4e2aa32_27864cuda3std3__45__cpo3endE
	.align		8
        /*0010*/ 	.dword	_ZN39_INTERNAL_053dbd44_4_k_cu_b4e2aa32_27864cuda3std3__45__cpo6cbeginE
	.align		8
        /*0018*/ 	.dword	_ZN39_INTERNAL_053dbd44_4_k_cu_b4e2aa32_27864cuda3std3__45__cpo4cendE
	.align		8
        /*0020*/ 	.dword	_ZN39_INTERNAL_053dbd44_4_k_cu_b4e2aa32_27864cuda3std3__441_GLOBAL__N__053dbd44_4_k_cu_b4e2aa32_27866ignoreE
	.align		8
        /*0028*/ 	.dword	_ZN39_INTERNAL_053dbd44_4_k_cu_b4e2aa32_27864cuda3std3__419piecewise_constructE
	.align		8
        /*0030*/ 	.dword	_ZN39_INTERNAL_053dbd44_4_k_cu_b4e2aa32_27864cuda3std3__48in_placeE
	.align		8
        /*0038*/ 	.dword	_ZN39_INTERNAL_053dbd44_4_k_cu_b4e2aa32_27864cuda3std6ranges3__45__cpo4swapE
	.align		8
        /*0040*/ 	.dword	_ZN39_INTERNAL_053dbd44_4_k_cu_b4e2aa32_27864cuda3std6ranges3__45__cpo9iter_moveE
	.align		8
        /*0048*/ 	.dword	_ZN39_INTERNAL_053dbd44_4_k_cu_b4e2aa32_27864cute7productE
	.align		8
        /*0050*/ 	.dword	_ZN39_INTERNAL_053dbd44_4_k_cu_b4e2aa32_27864cute1_E


//--------------------- .text._ZN7cutlass13device_kernelINS_4conv6kernel13ConvUniversalINS1_16ConvProblemShapeILNS1_8OperatorE0ELi3EEENS1_10collective14CollectiveConvINS1_46MainloopSm90TmaGmmaWarpSpecializedImplicitGemmILS5_0ELi14ELi3EN4cute5tupleIJNSA_1CILi1EEESD_SD_EEENS1_36KernelImplicitTmaWarpSpecializedSm90ELi1EEENSB_IJNSC_ILi64EEESH_NSB_IJSH_EEEEEENS_10bfloat16_tESK_NSA_8TiledMMAINSA_8MMA_AtomIJNSA_4SM904GMMA27MMA_64x64x16_F32BF16BF16_SSILNSO_5MajorE0ELSQ_0ELNSO_7ScaleInE1ELSR_1EEEEEENSA_6LayoutISE_NSB_IJNSC_ILi0EEESV_SV_EEEEENSB_IJNSA_10UnderscoreESY_SY_EEEEENS7_6detail26Sm90ImplicitGemmTileTraitsINSA_20SM90_TMA_LOAD_IM2COLENSA_14ComposedLayoutINSA_7SwizzleILi3ELi4ELi3EEENSA_18smem_ptr_flag_bitsILi16EEENSU_INSB_IJNSB_IJNSC_ILi8EEES19_EEENSB_IJSH_SD_EEENSB_IJSD_NSC_ILi14EEEEEEEEENSB_IJNSB_IJSH_NSC_ILi512EEEEEENSB_IJSD_SV_EEENSB_IJSV_NSC_ILi4096EEEEEEEEEEEEEvEENS12_INSA_13SM90_TMA_LOADES1M_vEEEENS_8epilogue10collective6detail29Sm90TmaWarpSpecializedAdapterINS1S_15DefaultEpilogueISK_NSB_IJNSB_IJllllEEESD_SV_EEES1X_NS1R_6thread17LinearCombinationISK_Li1EffLNS1Y_9ScaleType4KindE0ELNS_15FloatRoundStyleE2ESK_EENS_4gemm15EpilogueDefaultEEEEEvvEEEEvNT_6ParamsE --------------------------
	.section	.text._ZN7cutlass13device_kernelINS_4conv6kernel13ConvUniversalINS1_16ConvProblemShapeILNS1_8OperatorE0ELi3EEENS1_10collective14CollectiveConvINS1_46MainloopSm90TmaGmmaWarpSpecializedImplicitGemmILS5_0ELi14ELi3EN4cute5tupleIJNSA_1CILi1EEESD_SD_EEENS1_36KernelImplicitTmaWarpSpecializedSm90ELi1EEENSB_IJNSC_ILi64EEESH_NSB_IJSH_EEEEEENS_10bfloat16_tESK_NSA_8TiledMMAINSA_8MMA_AtomIJNSA_4SM904GMMA27MMA_64x64x16_F32BF16BF16_SSILNSO_5MajorE0ELSQ_0ELNSO_7ScaleInE1ELSR_1EEEEEENSA_6LayoutISE_NSB_IJNSC_ILi0EEESV_SV_EEEEENSB_IJNSA_10UnderscoreESY_SY_EEEEENS7_6detail26Sm90ImplicitGemmTileTraitsINSA_20SM90_TMA_LOAD_IM2COLENSA_14ComposedLayoutINSA_7SwizzleILi3ELi4ELi3EEENSA_18smem_ptr_flag_bitsILi16EEENSU_INSB_IJNSB_IJNSC_ILi8EEES19_EEENSB_IJSH_SD_EEENSB_IJSD_NSC_ILi14EEEEEEEEENSB_IJNSB_IJSH_NSC_ILi512EEEEEENSB_IJSD_SV_EEENSB_IJSV_NSC_ILi4096EEEEEEEEEEEEEvEENS12_INSA_13SM90_TMA_LOADES1M_vEEEENS_8epilogue10collective6detail29Sm90TmaWarpSpecializedAdapterINS1S_15DefaultEpilogueISK_NSB_IJNSB_IJllllEEESD_SV_EEES1X_NS1R_6thread17LinearCombinationISK_Li1EffLNS1Y_9ScaleType4KindE0ELNS_15FloatRoundStyleE2ESK_EENS_4gemm15EpilogueDefaultEEEEEvvEEEEvNT_6ParamsE,"ax",@progbits
	.align	128
.text._ZN7cutlass13device_kernelINS_4conv6kernel13ConvUniversalINS1_16ConvProblemShapeILNS1_8OperatorE0ELi3EEENS1_10collective14CollectiveConvINS1_46MainloopSm90TmaGmmaWarpSpecializedImplicitGemmILS5_0ELi14ELi3EN4cute5tupleIJNSA_1CILi1EEESD_SD_EEENS1_36KernelImplicitTmaWarpSpecializedSm90ELi1EEENSB_IJNSC_ILi64EEESH_NSB_IJSH_EEEEEENS_10bfloat16_tESK_NSA_8TiledMMAINSA_8MMA_AtomIJNSA_4SM904GMMA27MMA_64x64x16_F32BF16BF16_SSILNSO_5MajorE0ELSQ_0ELNSO_7ScaleInE1ELSR_1EEEEEENSA_6LayoutISE_NSB_IJNSC_ILi0EEESV_SV_EEEEENSB_IJNSA_10UnderscoreESY_SY_EEEEENS7_6detail26Sm90ImplicitGemmTileTraitsINSA_20SM90_TMA_LOAD_IM2COLENSA_14ComposedLayoutINSA_7SwizzleILi3ELi4ELi3EEENSA_18smem_ptr_flag_bitsILi16EEENSU_INSB_IJNSB_IJNSC_ILi8EEES19_EEENSB_IJSH_SD_EEENSB_IJSD_NSC_ILi14EEEEEEEEENSB_IJNSB_IJSH_NSC_ILi512EEEEEENSB_IJSD_SV_EEENSB_IJSV_NSC_ILi4096EEEEEEEEEEEEEvEENS12_INSA_13SM90_TMA_LOADES1M_vEEEENS_8epilogue10collective6detail29Sm90TmaWarpSpecializedAdapterINS1S_15DefaultEpilogueISK_NSB_IJNSB_IJllllEEESD_SV_EEES1X_NS1R_6thread17LinearCombinationISK_Li1EffLNS1Y_9ScaleType4KindE0ELNS_15FloatRoundStyleE2ESK_EENS_4gemm15EpilogueDefaultEEEEEvvEEEEvNT_6ParamsE:
        .type           _ZN7cutlass13device_kernelINS_4conv6kernel13ConvUniversalINS1_16ConvProblemShapeILNS1_8OperatorE0ELi3EEENS1_10collective14CollectiveConvINS1_46MainloopSm90TmaGmmaWarpSpecializedImplicitGemmILS5_0ELi14ELi3EN4cute5tupleIJNSA_1CILi1EEESD_SD_EEENS1_36KernelImplicitTmaWarpSpecializedSm90ELi1EEENSB_IJNSC_ILi64EEESH_NSB_IJSH_EEEEEENS_10bfloat16_tESK_NSA_8TiledMMAINSA_8MMA_AtomIJNSA_4SM904GMMA27MMA_64x64x16_F32BF16BF16_SSILNSO_5MajorE0ELSQ_0ELNSO_7ScaleInE1ELSR_1EEEEEENSA_6LayoutISE_NSB_IJNSC_ILi0EEESV_SV_EEEEENSB_IJNSA_10UnderscoreESY_SY_EEEEENS7_6detail26Sm90ImplicitGemmTileTraitsINSA_20SM90_TMA_LOAD_IM2COLENSA_14ComposedLayoutINSA_7SwizzleILi3ELi4ELi3EEENSA_18smem_ptr_flag_bitsILi16EEENSU_INSB_IJNSB_IJNSC_ILi8EEES19_EEENSB_IJSH_SD_EEENSB_IJSD_NSC_ILi14EEEEEEEEENSB_IJNSB_IJSH_NSC_ILi512EEEEEENSB_IJSD_SV_EEENSB_IJSV_NSC_ILi4096EEEEEEEEEEEEEvEENS12_INSA_13SM90_TMA_LOADES1M_vEEEENS_8epilogue10collective6detail29Sm90TmaWarpSpecializedAdapterINS1S_15DefaultEpilogueISK_NSB_IJNSB_IJllllEEESD_SV_EEES1X_NS1R_6thread17LinearCombinationISK_Li1EffLNS1Y_9ScaleType4KindE0ELNS_15FloatRoundStyleE2ESK_EENS_4gemm15EpilogueDefaultEEEEEvvEEEEvNT_6ParamsE,@function
        .size           _ZN7cutlass13device_kernelINS_4conv6kernel13ConvUniversalINS1_16ConvProblemShapeILNS1_8OperatorE0ELi3EEENS1_10collective14CollectiveConvINS1_46MainloopSm90TmaGmmaWarpSpecializedImplicitGemmILS5_0ELi14ELi3EN4cute5tupleIJNSA_1CILi1EEESD_SD_EEENS1_36KernelImplicitTmaWarpSpecializedSm90ELi1EEENSB_IJNSC_ILi64EEESH_NSB_IJSH_EEEEEENS_10bfloat16_tESK_NSA_8TiledMMAINSA_8MMA_AtomIJNSA_4SM904GMMA27MMA_64x64x16_F32BF16BF16_SSILNSO_5MajorE0ELSQ_0ELNSO_7ScaleInE1ELSR_1EEEEEENSA_6LayoutISE_NSB_IJNSC_ILi0EEESV_SV_EEEEENSB_IJNSA_10UnderscoreESY_SY_EEEEENS7_6detail26Sm90ImplicitGemmTileTraitsINSA_20SM90_TMA_LOAD_IM2COLENSA_14ComposedLayoutINSA_7SwizzleILi3ELi4ELi3EEENSA_18smem_ptr_flag_bitsILi16EEENSU_INSB_IJNSB_IJNSC_ILi8EEES19_EEENSB_IJSH_SD_EEENSB_IJSD_NSC_ILi14EEEEEEEEENSB_IJNSB_IJSH_NSC_ILi512EEEEEENSB_IJSD_SV_EEENSB_IJSV_NSC_ILi4096EEEEEEEEEEEEEvEENS12_INSA_13SM90_TMA_LOADES1M_vEEEENS_8epilogue10collective6detail29Sm90TmaWarpSpecializedAdapterINS1S_15DefaultEpilogueISK_NSB_IJNSB_IJllllEEESD_SV_EEES1X_NS1R_6thread17LinearCombinationISK_Li1EffLNS1Y_9ScaleType4KindE0ELNS_15FloatRoundStyleE2ESK_EENS_4gemm15EpilogueDefaultEEEEEvvEEEEvNT_6ParamsE,(.L_x_106 - _ZN7cutlass13device_kernelINS_4conv6kernel13ConvUniversalINS1_16ConvProblemShapeILNS1_8OperatorE0ELi3EEENS1_10collective14CollectiveConvINS1_46MainloopSm90TmaGmmaWarpSpecializedImplicitGemmILS5_0ELi14ELi3EN4cute5tupleIJNSA_1CILi1EEESD_SD_EEENS1_36KernelImplicitTmaWarpSpecializedSm90ELi1EEENSB_IJNSC_ILi64EEESH_NSB_IJSH_EEEEEENS_10bfloat16_tESK_NSA_8TiledMMAINSA_8MMA_AtomIJNSA_4SM904GMMA27MMA_64x64x16_F32BF16BF16_SSILNSO_5MajorE0ELSQ_0ELNSO_7ScaleInE1ELSR_1EEEEEENSA_6LayoutISE_NSB_IJNSC_ILi0EEESV_SV_EEEEENSB_IJNSA_10UnderscoreESY_SY_EEEEENS7_6detail26Sm90ImplicitGemmTileTraitsINSA_20SM90_TMA_LOAD_IM2COLENSA_14ComposedLayoutINSA_7SwizzleILi3ELi4ELi3EEENSA_18smem_ptr_flag_bitsILi16EEENSU_INSB_IJNSB_IJNSC_ILi8EEES19_EEENSB_IJSH_SD_EEENSB_IJSD_NSC_ILi14EEEEEEEEENSB_IJNSB_IJSH_NSC_ILi512EEEEEENSB_IJSD_SV_EEENSB_IJSV_NSC_ILi4096EEEEEEEEEEEEEvEENS12_INSA_13SM90_TMA_LOADES1M_vEEEENS_8epilogue10collective6detail29Sm90TmaWarpSpecializedAdapterINS1S_15DefaultEpilogueISK_NSB_IJNSB_IJllllEEESD_SV_EEES1X_NS1R_6thread17LinearCombinationISK_Li1EffLNS1Y_9ScaleType4KindE0ELNS_15FloatRoundStyleE2ESK_EENS_4gemm15EpilogueDefaultEEEEEvvEEEEvNT_6ParamsE)
        .other          _ZN7cutlass13device_kernelINS_4conv6kernel13ConvUniversalINS1_16ConvProblemShapeILNS1_8OperatorE0ELi3EEENS1_10collective14CollectiveConvINS1_46MainloopSm90TmaGmmaWarpSpecializedImplicitGemmILS5_0ELi14ELi3EN4cute5tupleIJNSA_1CILi1EEESD_SD_EEENS1_36KernelImplicitTmaWarpSpecializedSm90ELi1EEENSB_IJNSC_ILi64EEESH_NSB_IJSH_EEEEEENS_10bfloat16_tESK_NSA_8TiledMMAINSA_8MMA_AtomIJNSA_4SM904GMMA27MMA_64x64x16_F32BF16BF16_SSILNSO_5MajorE0ELSQ_0ELNSO_7ScaleInE1ELSR_1EEEEEENSA_6LayoutISE_NSB_IJNSC_ILi0EEESV_SV_EEEEENSB_IJNSA_10UnderscoreESY_SY_EEEEENS7_6detail26Sm90ImplicitGemmTileTraitsINSA_20SM90_TMA_LOAD_IM2COLENSA_14ComposedLayoutINSA_7SwizzleILi3ELi4ELi3EEENSA_18smem_ptr_flag_bitsILi16EEENSU_INSB_IJNSB_IJNSC_ILi8EEES19_EEENSB_IJSH_SD_EEENSB_IJSD_NSC_ILi14EEEEEEEEENSB_IJNSB_IJSH_NSC_ILi512EEEEEENSB_IJSD_SV_EEENSB_IJSV_NSC_ILi4096EEEEEEEEEEEEEvEENS12_INSA_13SM90_TMA_LOADES1M_vEEEENS_8epilogue10collective6detail29Sm90TmaWarpSpecializedAdapterINS1S_15DefaultEpilogueISK_NSB_IJNSB_IJllllEEESD_SV_EEES1X_NS1R_6thread17LinearCombinationISK_Li1EffLNS1Y_9ScaleType4KindE0ELNS_15FloatRoundStyleE2ESK_EENS_4gemm15EpilogueDefaultEEEEEvvEEEEvNT_6ParamsE,@"STO_CUDA_ENTRY STV_DEFAULT"
_ZN7cutlass13device_kernelINS_4conv6kernel13ConvUniversalINS1_16ConvProblemShapeILNS1_8OperatorE0ELi3EEENS1_10collective14CollectiveConvINS1_46MainloopSm90TmaGmmaWarpSpecializedImplicitGemmILS5_0ELi14ELi3EN4cute5tupleIJNSA_1CILi1EEESD_SD_EEENS1_36KernelImplicitTmaWarpSpecializedSm90ELi1EEENSB_IJNSC_ILi64EEESH_NSB_IJSH_EEEEEENS_10bfloat16_tESK_NSA_8TiledMMAINSA_8MMA_AtomIJNSA_4SM904GMMA27MMA_64x64x16_F32BF16BF16_SSILNSO_5MajorE0ELSQ_0ELNSO_7ScaleInE1ELSR_1EEEEEENSA_6LayoutISE_NSB_IJNSC_ILi0EEESV_SV_EEEEENSB_IJNSA_10UnderscoreESY_SY_EEEEENS7_6detail26Sm90ImplicitGemmTileTraitsINSA_20SM90_TMA_LOAD_IM2COLENSA_14ComposedLayoutINSA_7SwizzleILi3ELi4ELi3EEENSA_18smem_ptr_flag_bitsILi16EEENSU_INSB_IJNSB_IJNSC_ILi8EEES19_EEENSB_IJSH_SD_EEENSB_IJSD_NSC_ILi14EEEEEEEEENSB_IJNSB_IJSH_NSC_ILi512EEEEEENSB_IJSD_SV_EEENSB_IJSV_NSC_ILi4096EEEEEEEEEEEEEvEENS12_INSA_13SM90_TMA_LOADES1M_vEEEENS_8epilogue10collective6detail29Sm90TmaWarpSpecializedAdapterINS1S_15DefaultEpilogueISK_NSB_IJNSB_IJllllEEESD_SV_EEES1X_NS1R_6thread17LinearCombinationISK_Li1EffLNS1Y_9ScaleType4KindE0ELNS_15FloatRoundStyleE2ESK_EENS_4gemm15EpilogueDefaultEEEEEvvEEEEvNT_6ParamsE:
[----:B------:R-:W-:Y:S01]  /*0000*/  LDC R1, c[0x0][0x28] ;  /* 0x00000a00ff017b82 */ /* 0x000fe20000000800 */
[----:B------:R-:W0:Y:S01]  /*0010*/  S2R R8, SR_TID.X ;  /* 0x0000000000087919 */ /* 0x000e220000002100 */
[----:B------:R-:W-:Y:S01]  /*0020*/  ELECT P0, URZ, PT ;  /* 0x00000000003f782f */ /* 0x000fe20003800000 */
[----:B------:R-:W-:Y:S01]  /*0030*/  BSSY B0, `(.L_x_0) ;  /* 0x000000f000007945 */ /* 0x000fe20003800000 */
[--C-:B0-----:R-:W-:Y:S02]  /*0040*/  SHF.R.U32.HI R0, RZ, 0x5, R8.reuse ;  /* 0x00000005ff007819 */ /* 0x101fe40000011608 */
[----:B------:R-:W-:-:S03]  /*0050*/  SHF.R.U32.HI R3, RZ, 0x7, R8 ;  /* 0x00000007ff037819 */ /* 0x000fc60000011608 */
[----:B------:R-:W0:Y:S04]  /*0060*/  SHFL.IDX PT, R2, R0, RZ, 0x1f ;  /* 0x00001fff00027589 */ /* 0x000e2800000e0000 */
[----:B------:R1:W2:Y:S01]  /*0070*/  SHFL.IDX PT, R7, R3, RZ, 0x1f ;  /* 0x00001fff03077589 */ /* 0x0002a200000e0000 */
[----:B0-----:R-:W-:-:S13]  /*0080*/  ISETP.NE.OR P0, PT, R2, RZ, !P0 ;  /* 0x000000ff0200720c */ /* 0x001fda0004705670 */
[----:B-12---:R-:W-:Y:S05]  /*0090*/  @P0 BRA `(.L_x_1) ;  /* 0x0000000000200947 */ /* 0x006fea0003800000 */
[----:B------:R-:W-:Y:S02]  /*00a0*/  ULDC.64 UR4, c[0x0][0x198] ;  /* 0x0000660000047ab9 */ /* 0x000fe40000000a00 */
[----:B------:R-:W-:Y:S02]  /*00b0*/  UIADD3 UR6, UP0, UR4, 0xf0, URZ ;  /* 0x000000f004067890 */ /* 0x000fe4000ff1e03f */
[----:B------:R-:W-:Y:S02]  /*00c0*/  UIADD3 UR4, UP1, UR4, 0x270, URZ ;  /* 0x0000027004047890 */ /* 0x000fe4000ff3e03f */
[----:B------:R-:W-:Y:S02]  /*00d0*/  UIADD3.X UR7, URZ, UR5, URZ, UP0, !UPT ;  /* 0x000000053f077290 */ /* 0x000fe400087fe43f */
[----:B------:R-:W-:-:S07]  /*00e0*/  UIADD3.X UR5, URZ, UR5, URZ, UP1, !UPT ;  /* 0x000000053f057290 */ /* 0x000fce0008ffe43f */
[----:B------:R0:W-:Y:S02]  /*00f0*/  UTMACCTL.PF [UR6] ;  /* 0x00000000060079b9 */ /* 0x0001e40008040000 */
[----:B------:R0:W-:Y:S02]  /*0100*/  UTMACCTL.PF [UR4] ;  /* 0x00000000040079b9 */ /* 0x0001e40008040000 */
[----:B0-----:R-:W-:Y:S01]  /*0110*/  NOP ;  /* 0x0000000000007918 */ /* 0x001fe20000000000 */
.L_x_1:
[----:B------:R-:W-:Y:S05]  /*0120*/  BSYNC B0 ;  /* 0x0000000000007941 */ /* 0x000fea0003800000 */
.L_x_0:
[----:B------:R-:W0:Y:S01]  /*0130*/  SHFL.IDX PT, R0, R0, RZ, 0x1f ;  /* 0x00001fff00007589 */ /* 0x000e2200000e0000 */
[----:B------:R-:W-:-:S04]  /*0140*/  SHF.R.S32.HI R3, RZ, 0x1f, R2 ;  /* 0x0000001fff037819 */ /* 0x000fc80000011402 */
[----:B------:R-:W-:Y:S02]  /*0150*/  LEA.HI R3, R3, R2, RZ, 0x2 ;  /* 0x0000000203037211 */ /* 0x000fe400078f10ff */
[----:B0-----:R-:W-:-:S13]  /*0160*/  ISETP.NE.AND P0, PT, R0, RZ, PT ;  /* 0x000000ff0000720c */ /* 0x001fda0003f05270 */
[----:B------:R-:W-:Y:S05]  /*0170*/  @P0 BRA `(.L_x_2) ;  /* 0x0000000000b40947 */ /* 0x000fea0003800000 */
[----:B------:R-:W-:Y:S01]  /*0180*/  ELECT P0, URZ, PT ;  /* 0x00000000003f782f */ /* 0x000fe20003800000 */
[----:B------:R-:W-:-:S12]  /*0190*/  BSSY B0, `(.L_x_2) ;  /* 0x000002b000007945 */ /* 0x000fd80003800000 */
[----:B------:R-:W-:Y:S05]  /*01a0*/  @!P0 BRA `(.L_x_3) ;  /* 0x0000000000a48947 */ /* 0x000fea0003800000 */
[----:B------:R-:W0:Y:S01]  /*01b0*/  S2UR UR8, SR_CgaCtaId ;  /* 0x00000000000879c3 */ /* 0x000e220000008800 */
[----:B------:R-:W-:Y:S01]  /*01c0*/  UMOV UR4, 0x400 ;  /* 0x0000040000047882 */ /* 0x000fe20000000000 */
[----:B------:R-:W-:Y:S01]  /*01d0*/  UMOV UR5, 0x1 ;  /* 0x0000000100057882 */ /* 0x000fe20000000000 */
[----:B------:R-:W-:Y:S02]  /*01e0*/  UMOV UR6, 0x80 ;  /* 0x0000008000067882 */ /* 0x000fe40000000000 */
[----:B------:R-:W-:-:S04]  /*01f0*/  UIADD3 UR6, -UR6, 0x100000, URZ ;  /* 0x0010000006067890 */ /* 0x000fc8000fffe13f */
[----:B------:R-:W-:Y:S02]  /*0200*/  USHF.L.U32 UR7, UR6, 0xb, URZ ;  /* 0x0000000b06077899 */ /* 0x000fe4000800063f */
[----:B------:R-:W-:Y:S02]  /*0210*/  USHF.L.U32 UR6, UR6, 0x1, URZ ;  /* 0x0000000106067899 */ /* 0x000fe4000800063f */
[----:B0-----:R-:W-:Y:S02]  /*0220*/  ULEA UR8, UR8, UR4, 0x18 ;  /* 0x0000000408087291 */ /* 0x001fe4000f8ec03f */
[----:B------:R-:W-:-:S04]  /*0230*/  UIADD3 UR4, -UR5, 0x100000, URZ ;  /* 0x0010000005047890 */ /* 0x000fc8000fffe13f */
[----:B------:R-:W-:Y:S02]  /*0240*/  USHF.L.U32 UR5, UR4, 0xb, URZ ;  /* 0x0000000b04057899 */ /* 0x000fe4000800063f */
[----:B------:R-:W-:Y:S01]  /*0250*/  USHF.L.U32 UR4, UR4, 0x1, URZ ;  /* 0x0000000104047899 */ /* 0x000fe2000800063f */
[----:B------:R-:W0:Y:S11]  /*0260*/  FENCE.VIEW.ASYNC.S ;  /* 0x00000000000073c6 */ /* 0x000e360000000000 */
[----:B0-----:R0:W1:Y:S01]  /*0270*/  SYNCS.EXCH.64 URZ, [UR8+0x38000], UR4 ;  /* 0x03800004083f75b2 */ /* 0x0010620008000100 */
[----:B------:R0:W2:Y:S01]  /*0280*/  SYNCS.EXCH.64 URZ, [UR8+0x38070], UR6 ;  /* 0x03807006083f75b2 */ /* 0x0000a20008000100 */
[----:B------:R0:W3:Y:S01]  /*0290*/  SYNCS.EXCH.64 URZ, [UR8+0x38008], UR4 ;  /* 0x03800804083f75b2 */ /* 0x0000e20008000100 */
[----:B------:R0:W4:Y:S01]  /*02a0*/  SYNCS.EXCH.64 URZ, [UR8+0x38078], UR6 ;  /* 0x03807806083f75b2 */ /* 0x0001220008000100 */
[----:B------:R0:W0:Y:S01]  /*02b0*/  SYNCS.EXCH.64 URZ, [UR8+0x38010], UR4 ;  /* 0x03801004083f75b2 */ /* 0x0000220008000100 */
        /* <DEDUP_REMOVED lines=23> */
[----:B-1234-:R-:W-:Y:S01]  /*0430*/  NOP ;  /* 0x0000000000007918 */ /* 0x01efe20000000000 */
.L_x_3:
[----:B0-----:R-:W-:Y:S05]  /*0440*/  BSYNC B0 ;  /* 0x0000000000007941 */ /* 0x001fea0003800000 */
.L_x_2:
[----:B------:R-:W-:Y:S01]  /*0450*/  ULDC.64 UR4, c[0x0][0x618] ;  /* 0x0001860000047ab9 */ /* 0x000fe20000000a00 */
[----:B------:R-:W-:Y:S01]  /*0460*/  LOP3.LUT R3, R3, 0xfffffffc, RZ, 0xc0, !PT ;  /* 0xfffffffc03037812 */ /* 0x000fe200078ec0ff */
[----:B------:R-:W-:Y:S01]  /*0470*/  NOP ;  /* 0x0000000000007918 */ /* 0x000fe20000000000 */
[----:B------:R-:W-:Y:S01]  /*0480*/  ISETP.NE.U32.AND P0, PT, RZ, UR4, PT ;  /* 0x00000004ff007c0c */ /* 0x000fe2000bf05070 */
[----:B------:R-:W-:Y:S01]  /*0490*/  NOP ;  /* 0x0000000000007918 */ /* 0x000fe20000000000 */
[----:B------:R-:W-:Y:S01]  /*04a0*/  BAR.SYNC.DEFER_BLOCKING 0x0 ;  /* 0x0000000000007b1d */ /* 0x000fe20000010000 */
[----:B------:R-:W-:Y:S01]  /*04b0*/  IMAD.IADD R6, R2, 0x1, -R3 ;  /* 0x0000000102067824 */ /* 0x000fe200078e0a03 */
[----:B------:R-:W-:Y:S02]  /*04c0*/  ISETP.NE.AND.EX P0, PT, RZ, UR5, PT, P0 ;  /* 0x00000005ff007c0c */ /* 0x000fe4000bf05300 */
[C---:B------:R-:W-:Y:S02]  /*04d0*/  ISETP.NE.AND P2, PT, R7.reuse, 0x1, PT ;  /* 0x000000010700780c */ /* 0x040fe40003f45270 */
[----:B------:R-:W-:Y:S01]  /*04e0*/  LOP3.LUT P1, RZ, R7, R6, RZ, 0xfc, !PT ;  /* 0x0000000607ff7212 */ /* 0x000fe2000782fcff */
[----:B------:R-:W-:-:S03]  /*04f0*/  ULDC.64 UR12, c[0x0][0x208] ;  /* 0x00008200000c7ab9 */ /* 0x000fc60000000a00 */
[----:B------:R-:W-:-:S04]  /*0500*/  SEL R3, RZ, 0x1, P1 ;  /* 0x00000001ff037807 */ /* 0x000fc80000800000 */
[----:B------:R-:W-:Y:S01]  /*0510*/  SEL R3, R3, 0x2, P2 ;  /* 0x0000000203037807 */ /* 0x000fe20001000000 */
[----:B------:R-:W-:Y:S06]  /*0520*/  @!P0 BRA `(.L_x_4) ;  /* 0x00000000001c8947 */ /* 0x000fec0003800000 */
[----:B------:R-:W0:Y:S02]  /*0530*/  LDC.64 R4, c[0x0][0x618] ;  /* 0x00018600ff047b82 */ /* 0x000e240000000a00 */
[----:B0-----:R-:W2:Y:S02]  /*0540*/  LDG.E.64 R4, desc[UR12][R4.64] ;  /* 0x0000000c04047981 */ /* 0x001ea4000c1e1b00 */
[----:B--2---:R-:W-:-:S04]  /*0550*/  ISETP.NE.U32.AND P0, PT, R4, RZ, PT ;  /* 0x000000ff0400720c */ /* 0x004fc80003f05070 */
[----:B------:R-:W-:-:S13]  /*0560*/  ISETP.NE.AND.EX P0, PT, R5, RZ, PT, P0 ;  /* 0x000000ff0500720c */ /* 0x000fda0003f05300 */
[----:B------:R-:W-:Y:S05]  /*0570*/  @!P0 BRA `(.L_x_4) ;  /* 0x0000000000088947 */ /* 0x000fea0003800000 */
[----:B------:R2:W5:Y:S01]  /*0580*/  LD.E R0, desc[UR12][R4.64] ;  /* 0x0000000c04007980 */ /* 0x000562000c101900 */
[----:B------:R-:W-:Y:S05]  /*0590*/  BRA `(.L_x_5) ;  /* 0x0000000000207947 */ /* 0x000fea0003800000 */
.L_x_4:
[----:B------:R-:W-:Y:S02]  /*05a0*/  ULDC.64 UR4, c[0x0][0x608] ;  /* 0x0001820000047ab9 */ /* 0x000fe40000000a00 */
[----:B------:R-:W-:-:S04]  /*05b0*/  ISETP.NE.U32.AND P0, PT, RZ, UR4, PT ;  /* 0x00000004ff007c0c */ /* 0x000fc8000bf05070 */
[----:B------:R-:W-:-:S13]  /*05c0*/  ISETP.NE.AND.EX P0, PT, RZ, UR5, PT, P0 ;  /* 0x00000005ff007c0c */ /* 0x000fda000bf05300 */
[----:B------:R-:W-:Y:S05]  /*05d0*/  @!P0 BRA `(.L_x_6) ;  /* 0x00000000000c8947 */ /* 0x000fea0003800000 */
[----:B------:R-:W0:Y:S02]  /*05e0*/  LDC.64 R4, c[0x0][0x608] ;  /* 0x00018200ff047b82 */ /* 0x000e240000000a00 */
[----:B0-----:R0:W5:Y:S01]  /*05f0*/  LDG.E R0, desc[UR12][R4.64] ;  /* 0x0000000c04007981 */ /* 0x001162000c1e1900 */
[----:B------:R-:W-:Y:S05]  /*0600*/  BRA `(.L_x_5) ;  /* 0x0000000000047947 */ /* 0x000fea0003800000 */
.L_x_6:
[----:B------:R-:W1:Y:S02]  /*0610*/  LDC R0, c[0x0][0x600] ;  /* 0x00018000ff007b82 */ /* 0x000e640000000800 */
.L_x_5:
[----:B------:R-:W-:Y:S02]  /*0620*/  ULDC.64 UR4, c[0x0][0x620] ;  /* 0x0001880000047ab9 */ /* 0x000fe40000000a00 */
[----:B------:R-:W-:-:S04]  /*0630*/  ISETP.NE.U32.AND P0, PT, RZ, UR4, PT ;  /* 0x00000004ff007c0c */ /* 0x000fc8000bf05070 */
[----:B------:R-:W-:-:S13]  /*0640*/  ISETP.NE.AND.EX P0, PT, RZ, UR5, PT, P0 ;  /* 0x00000005ff007c0c */ /* 0x000fda000bf05300 */
[----:B------:R-:W-:Y:S05]  /*0650*/  @!P0 BRA `(.L_x_7) ;  /* 0x00000000001c8947 */ /* 0x000fea0003800000 */
[----:B0-2---:R-:W0:Y:S02]  /*0660*/  LDC.64 R4, c[0x0][0x620] ;  /* 0x00018800ff047b82 */ /* 0x005e240000000a00 */
[----:B0-----:R-:W2:Y:S02]  /*0670*/  LDG.E.64 R4, desc[UR12][R4.64] ;  /* 0x0000000c04047981 */ /* 0x001ea4000c1e1b00 */
[----:B--2---:R-:W-:-:S04]  /*0680*/  ISETP.NE.U32.AND P0, PT, R4, RZ, PT ;  /* 0x000000ff0400720c */ /* 0x004fc80003f05070 */
[----:B------:R-:W-:-:S13]  /*0690*/  ISETP.NE.AND.EX P0, PT, R5, RZ, PT, P0 ;  /* 0x000000ff0500720c */ /* 0x000fda0003f05300 */
[----:B------:R-:W-:Y:S05]  /*06a0*/  @!P0 BRA `(.L_x_7) ;  /* 0x0000000000088947 */ /* 0x000fea0003800000 */
[----:B------:R0:W5:Y:S01]  /*06b0*/  LD.E R2, desc[UR12][R4.64] ;  /* 0x0000000c04027980 */ /* 0x000162000c101900 */
[----:B------:R-:W-:Y:S05]  /*06c0*/  BRA `(.L_x_8) ;  /* 0x0000000000207947 */ /* 0x000fea0003800000 */
.L_x_7:
[----:B------:R-:W-:Y:S02]  /*06d0*/  ULDC.64 UR4, c[0x0][0x610] ;  /* 0x0001840000047ab9 */ /* 0x000fe40000000a00 */
[----:B------:R-:W-:-:S04]  /*06e0*/  ISETP.NE.U32.AND P0, PT, RZ, UR4, PT ;  /* 0x00000004ff007c0c */ /* 0x000fc8000bf05070 */
[----:B------:R-:W-:-:S13]  /*06f0*/  ISETP.NE.AND.EX P0, PT, RZ, UR5, PT, P0 ;  /* 0x00000005ff007c0c */ /* 0x000fda000bf05300 */
[----:B------:R-:W-:Y:S05]  /*0700*/  @!P0 BRA `(.L_x_9) ;  /* 0x00000000000c8947 */ /* 0x000fea0003800000 */
[----:B0-2---:R-:W0:Y:S02]  /*0710*/  LDC.64 R4, c[0x0][0x610] ;  /* 0x00018400ff047b82 */ /* 0x005e240000000a00 */
[----:B0-----:R4:W5:Y:S01]  /*0720*/  LDG.E R2, desc[UR12][R4.64] ;  /* 0x0000000c04027981 */ /* 0x001962000c1e1900 */
[----:B------:R-:W-:Y:S05]  /*0730*/  BRA `(.L_x_8) ;  /* 0x0000000000047947 */ /* 0x000fea0003800000 */
.L_x_9:
[----:B------:R-:W3:Y:S02]  /*0740*/  LDC R2, c[0x0][0x604] ;  /* 0x00018100ff027b82 */ /* 0x000ee40000000800 */
.L_x_8:
[----:B0-2-4-:R-:W0:Y:S01]  /*0750*/  LDC R4, c[0x0][0x3e8] ;  /* 0x0000fa00ff047b82 */ /* 0x015e220000000800 */
[----:B------:R-:W-:Y:S01]  /*0760*/  ULDC UR4, c[0x0][0x3dc] ;  /* 0x0000f70000047ab9 */ /* 0x000fe20000000800 */
[----:B------:R-:W-:Y:S01]  /*0770*/  ISETP.NE.AND P0, PT, R7, RZ, PT ;  /* 0x000000ff0700720c */ /* 0x000fe20003f05270 */
[----:B------:R-:W-:Y:S01]  /*0780*/  UIADD3 UR4, UR4, 0x3f, URZ ;  /* 0x0000003f04047890 */ /* 0x000fe2000fffe03f */
[----:B------:R-:W-:-:S03]  /*0790*/  ULDC.64 UR6, c[0x0][0x3e0] ;  /* 0x0000f80000067ab9 */ /* 0x000fc60000000a00 */
[----:B------:R-:W-:Y:S02]  /*07a0*/  USHF.R.S32.HI UR5, URZ, 0x1f, UR4 ;  /* 0x0000001f3f057899 */ /* 0x000fe40008011404 */
[----:B------:R-:W-:Y:S02]  /*07b0*/  UIMAD UR6, UR7, UR6, URZ ;  /* 0x00000006070672a4 */ /* 0x000fe4000f8e023f */
[----:B------:R-:W-:-:S04]  /*07c0*/  ULEA.HI UR5, UR5, UR4, URZ, 0x6 ;  /* 0x0000000405057291 */ /* 0x000fc8000f8f303f */
[----:B------:R-:W-:Y:S01]  /*07d0*/  USHF.R.S32.HI UR15, URZ, 0x6, UR5 ;  /* 0x000000063f0f7899 */ /* 0x000fe20008011405 */
[----:B0-----:R-:W-:-:S05]  /*07e0*/  IMAD R4, R4, UR6, RZ ;  /* 0x0000000604047c24 */ /* 0x001fca000f8e02ff */
[----:B------:R-:W-:Y:S01]  /*07f0*/  IMAD R4, R4, UR15, RZ ;  /* 0x0000000f04047c24 */ /* 0x000fe2000f8e02ff */
[----:B------:R-:W-:Y:S06]  /*0800*/  @!P0 BRA `(.L_x_10) ;  /* 0x0000002c00e88947 */ /* 0x000fec0003800000 */
[----:B------:R-:W-:-:S13]  /*0810*/  ISETP.NE.AND P0, PT, R7, 0x1, PT ;  /* 0x000000010700780c */ /* 0x000fda0003f05270 */
[----:B------:R-:W-:Y:S05]  /*0820*/  @P0 EXIT ;  /* 0x000000000000094d */ /* 0x000fea0003800000 */
[----:B------:R-:W-:Y:S01]  /*0830*/  ISETP.GE.AND P0, PT, R4, 0x1, PT ;  /* 0x000000010400780c */ /* 0x000fe20003f06270 */
[----:B------:R-:W-:Y:S01]  /*0840*/  UMOV UR4, URZ ;  /* 0x0000003f00047c82 */ /* 0x000fe20008000000 */
[----:B------:R-:W-:Y:S02]  /*0850*/  CS2R R54, SRZ ;  /* 0x0000000000367805 */ /* 0x000fe4000001ff00 */
[----:B------:R-:W-:Y:S02]  /*0860*/  CS2R R24, SRZ ;  /* 0x0000000000187805 */ /* 0x000fe4000001ff00 */
[----:B------:R-:W-:Y:S02]  /*0870*/  CS2R R26, SRZ ;  /* 0x00000000001a7805 */ /* 0x000fe4000001ff00 */
[----:B------:R-:W-:Y:S02]  /*0880*/  CS2R R28, SRZ ;  /* 0x00000000001c7805 */ /* 0x000fe4000001ff00 */
[----:B------:R-:W-:-:S02]  /*0890*/  CS2R R30, SRZ ;  /* 0x00000000001e7805 */ /* 0x000fc4000001ff00 */
[----:B------:R-:W-:Y:S02]  /*08a0*/  CS2R R32, SRZ ;  /* 0x0000000000207805 */ /* 0x000fe4000001ff00 */
        /* <DEDUP_REMOVED lines=9> */
[----:B------:R-:W-:Y:S01]  /*0940*/  CS2R R52, SRZ ;  /* 0x0000000000347805 */ /* 0x000fe2000001ff00 */
[----:B------:R-:W-:Y:S06]  /*0950*/  @!P0 BRA `(.L_x_11) ;  /* 0x0000000000a88947 */ /* 0x000fec0003800000 */
[----:B------:R-:W-:-:S04]  /*0960*/  LOP3.LUT R5, R3, 0x1, RZ, 0xfc, !PT ;  /* 0x0000000103057812 */ /* 0x000fc800078efcff */
[----:B------:R-:W-:-:S13]  /*0970*/  ISETP.NE.AND P0, PT, R5, 0x3, PT ;  /* 0x000000030500780c */ /* 0x000fda0003f05270 */
[----:B------:R-:W-:Y:S05]  /*0980*/  @!P0 BRA `(.L_x_12) ;  /* 0x0000000000048947 */ /* 0x000fea0003800000 */
[----:B------:R-:W-:Y:S01]  /*0990*/  BPT.TRAP 0x1 ;  /* 0x000000040000795c */ /* 0x000fe20000300000 */
.L_x_12:
[----:B------:R-:W0:Y:S01]  /*09a0*/  S2UR UR5, SR_CgaCtaId ;  /* 0x00000000000579c3 */ /* 0x000e220000008800 */
[----:B------:R-:W-:Y:S01]  /*09b0*/  SHF.L.U32 R5, RZ, 0x1f, RZ ;  /* 0x0000001fff057819 */ /* 0x000fe200000006ff */
[----:B------:R-:W-:Y:S02]  /*09c0*/  UMOV UR4, 0x400 ;  /* 0x0000040000047882 */ /* 0x000fe40000000000 */
[----:B0-----:R-:W-:-:S12]  /*09d0*/  ULEA UR4, UR5, UR4, 0x18 ;  /* 0x0000000405047291 */ /* 0x001fd8000f8ec03f */
.L_x_13:
[----:B0-----:R-:W-:-:S04]  /*09e0*/  IMAD.U32 R6, RZ, RZ, UR4 ;  /* 0x00000004ff067e24 */ /* 0x001fc8000f8e00ff */
[----:B------:R0:W2:Y:S03]  /*09f0*/  SYNCS.PHASECHK.TRANS64.TRYWAIT P0, [R6+URZ+0x38000], R5 ;  /* 0x03800005060075a7 */ /* 0x0000a6000800017f */
[----:B--2---:R-:W-:Y:S05]  /*0a00*/  @!P0 NANOSLEEP.SYNCS 0x989680 ;  /* 0x009896800000895d */ /* 0x004fea0003900000 */
[----:B------:R-:W2:Y:S02]  /*0a10*/  @!P0 SYNCS.PHASECHK.TRANS64 P0, [R6+URZ+0x38000], R5 ;  /* 0x03800005060085a7 */ /* 0x000ea4000800007f */
[----:B--2---:R-:W-:Y:S05]  /*0a20*/  @!P0 BRA `(.L_x_13) ;  /* 0xfffffffc00ec8947 */ /* 0x004fea000383ffff */
[----:B------:R-:W-:Y:S01]  /*0a30*/  UIADD3 UR5, UR4, 0x1c000, URZ ;  /* 0x0001c00004057890 */ /* 0x000fe2000fffe03f */
[----:B------:R-:W-:Y:S01]  /*0a40*/  WARPGROUP.ARRIVE ;  /* 0x00000000000079c5 */ /* 0x000fe20000000000 */
[----:B------:R-:W-:Y:S02]  /*0a50*/  USHF.R.U32.HI UR4, URZ, 0x4, UR4 ;  /* 0x000000043f047899 */ /* 0x000fe40008011604 */
[----:B------:R-:W-:Y:S02]  /*0a60*/  USHF.R.U32.HI UR5, URZ, 0x4, UR5 ;  /* 0x000000043f057899 */ /* 0x000fe40008011605 */
[----:B------:R-:W-:Y:S02]  /*0a70*/  ULOP3.LUT UR4, UR4, 0x3fff, URZ, 0xc0, !UPT ;  /* 0x00003fff04047892 */ /* 0x000fe4000f8ec03f */
[----:B------:R-:W-:Y:S02]  /*0a80*/  ULOP3.LUT UR5, UR5, 0x3fff, URZ, 0xc0, !UPT ;  /* 0x00003fff05057892 */ /* 0x000fe4000f8ec03f */
[----:B------:R-:W-:-:S02]  /*0a90*/  ULOP3.LUT UR9, UR4, 0x10000, URZ, 0xfc, !UPT ;  /* 0x0001000004097892 */ /* 0x000fc4000f8efc3f */
[----:B------:R-:W-:Y:S01]  /*0aa0*/  ULOP3.LUT UR8, UR5, 0x10000, URZ, 0xfc, !UPT ;  /* 0x0001000005087892 */ /* 0x000fe2000f8efc3f */
[----:B------:R-:W-:Y:S02]  /*0ab0*/  UMOV UR7, 0x40000040 ;  /* 0x4000004000077882 */ /* 0x000fe40000000000 */
[----:B------:R-:W-:Y:S02]  /*0ac0*/  UMOV UR5, 0x40000040 ;  /* 0x4000004000057882 */ /* 0x000fe40000000000 */
[----:B------:R-:W-:Y:S02]  /*0ad0*/  UMOV UR4, UR9 ;  /* 0x0000000900047c82 */ /* 0x000fe40008000000 */
[----:B------:R-:W-:Y:S02]  /*0ae0*/  UMOV UR6, UR8 ;  /* 0x0000000800067c82 */ /* 0x000fe40008000000 */
[----:B------:R-:W-:Y:S01]  /*0af0*/  HGMMA.64x64x16.F32.BF16 R24, gdesc[UR4], RZ, !UPT ;  /* 0x00e00000041879f0 */ /* 0x000fe2000c7018ff */
[----:B------:R-:W-:-:S02]  /*0b00*/  UIADD3 UR4, UR9, 0x2, URZ ;  /* 0x0000000209047890 */ /* 0x000fc4000fffe03f */
[----:B------:R-:W-:Y:S01]  /*0b10*/  UIADD3 UR6, UR8, 0x2, URZ ;  /* 0x0000000208067890 */ /* 0x000fe2000fffe03f */
[----:B------:R-:W-:Y:S01]  /*0b20*/  UMOV UR5, 0x40000040 ;  /* 0x4000004000057882 */ /* 0x000fe20000000000 */
[----:B------:R-:W-:-:S07]  /*0b30*/  UMOV UR7, 0x40000040 ;  /* 0x4000004000077882 */ /* 0x000fce0000000000 */
[----:B------:R-:W-:Y:S01]  /*0b40*/  HGMMA.64x64x16.F32.BF16 R24, gdesc[UR4], R24 ;  /* 0x00e00000041879f0 */ /* 0x000fe20008701818 */
[----:B------:R-:W-:Y:S02]  /*0b50*/  UIADD3 UR4, UR9, 0x4, URZ ;  /* 0x0000000409047890 */ /* 0x000fe4000fffe03f */
        /* <DEDUP_REMOVED lines=8> */
[----:B------:R-:W-:Y:S01]  /*0be0*/  HGMMA.64x64x16.F32.BF16 R24, gdesc[UR4], R24, gsb0 ;  /* 0x00e00000041879f0 */ /* 0x000fe20008001818 */
[----:B------:R-:W-:-:S05]  /*0bf0*/  UMOV UR4, 0x1 ;  /* 0x0000000100047882 */ /* 0x000fca0000000000 */
.L_x_11:
[----:B0-----:R-:W-:-:S05]  /*0c00*/  VIMNMX R5, R4, 0x1, PT ;  /* 0x0000000104057848 */ /* 0x001fca0003fe0100 */
[----:B------:R-:W-:-:S05]  /*0c10*/  IMAD.IADD R6, R4, 0x1, -R5 ;  /* 0x0000000104067824 */ /* 0x000fca00078e0a05 */
[----:B------:R-:W-:-:S13]  /*0c20*/  ISETP.GE.AND P0, PT, R6, 0x1, PT ;  /* 0x000000010600780c */ /* 0x000fda0003f06270 */
[----:B------:R-:W-:Y:S05]  /*0c30*/  @!P0 BRA `(.L_x_14) ;  /* 0x0000000400188947 */ /* 0x000fea0003800000 */
[----:B------:R-:W0:Y:S01]  /*0c40*/  S2UR UR6, SR_CgaCtaId ;  /* 0x00000000000679c3 */ /* 0x000e220000008800 */
[----:B------:R-:W-:Y:S01]  /*0c50*/  UMOV UR5, 0x400 ;  /* 0x0000040000057882 */ /* 0x000fe20000000000 */
[----:B------:R-:W-:Y:S01]  /*0c60*/  LOP3.LUT R10, R3, 0x1, RZ, 0xfc, !PT ;  /* 0x00000001030a7812 */ /* 0x000fe200078efcff */
[----:B------:R-:W-:Y:S01]  /*0c70*/  IMAD.MOV.U32 R9, RZ, RZ, RZ ;  /* 0x000000ffff097224 */ /* 0x000fe200078e00ff */
[----:B------:R-:W-:Y:S01]  /*0c80*/  UISETP.NE.U32.AND UP0, UPT, UR4, URZ, UPT ;  /* 0x0000003f0400728c */ /* 0x000fe2000bf05070 */
[----:B------:R-:W-:Y:S01]  /*0c90*/  IMAD.MOV.U32 R5, RZ, RZ, R6 ;  /* 0x000000ffff057224 */ /* 0x000fe200078e0006 */
[----:B0-----:R-:W-:-:S04]  /*0ca0*/  ULEA UR14, UR6, UR5, 0x18 ;  /* 0x00000005060e7291 */ /* 0x001fc8000f8ec03f */
[----:B------:R-:W-:Y:S02]  /*0cb0*/  UIADD3 UR6, UR14, 0x1c000, URZ ;  /* 0x0001c0000e067890 */ /* 0x000fe4000fffe03f */
[----:B------:R-:W-:Y:S02]  /*0cc0*/  USHF.R.U32.HI UR5, URZ, 0x4, UR14 ;  /* 0x000000043f057899 */ /* 0x000fe4000801160e */
[----:B------:R-:W-:Y:S02]  /*0cd0*/  USHF.R.U32.HI UR6, URZ, 0x4, UR6 ;  /* 0x000000043f067899 */ /* 0x000fe40008011606 */
[----:B------:R-:W-:Y:S02]  /*0ce0*/  ULOP3.LUT UR5, UR5, 0x3fff, URZ, 0xc0, !UPT ;  /* 0x00003fff05057892 */ /* 0x000fe4000f8ec03f */
[----:B------:R-:W-:Y:S02]  /*0cf0*/  ULOP3.LUT UR6, UR6, 0x3fff, URZ, 0xc0, !UPT ;  /* 0x00003fff06067892 */ /* 0x000fe4000f8ec03f */
[----:B------:R-:W-:-:S02]  /*0d00*/  ULOP3.LUT UR15, UR5, 0x10000, URZ, 0xfc, !UPT ;  /* 0x00010000050f7892 */ /* 0x000fc4000f8efc3f */
[----:B------:R-:W-:Y:S01]  /*0d10*/  ULOP3.LUT UR16, UR6, 0x10000, URZ, 0xfc, !UPT ;  /* 0x0001000006107892 */ /* 0x000fe2000f8efc3f */
[----:B------:R-:W-:-:S11]  /*0d20*/  UMOV UR5, URZ ;  /* 0x0000003f00057c82 */ /* 0x000fd60008000000 */
.L_x_19:
[----:B------:R-:W-:-:S13]  /*0d30*/  ISETP.NE.AND P1, PT, R10, 0x3, PT ;  /* 0x000000030a00780c */ /* 0x000fda0003f25270 */
[----:B0-----:R-:W-:Y:S05]  /*0d40*/  @!P1 BRA `(.L_x_15) ;  /* 0x0000000000049947 */ /* 0x001fea0003800000 */
[----:B------:R-:W-:Y:S01]  /*0d50*/  BPT.TRAP 0x1 ;  /* 0x000000040000795c */ /* 0x000fe20000300000 */
.L_x_15:
[----:B------:R-:W-:Y:S01]  /*0d60*/  SHF.L.U32 R7, R9, 0x1f, RZ ;  /* 0x0000001f09077819 */ /* 0x000fe200000006ff */
[----:B------:R-:W-:-:S12]  /*0d70*/  ULEA UR6, UR4, UR14, 0x3 ;  /* 0x0000000e04067291 */ /* 0x000fd8000f8e183f */
.L_x_16:
[----:B0-----:R-:W-:-:S04]  /*0d80*/  IMAD.U32 R8, RZ, RZ, UR6 ;  /* 0x00000006ff087e24 */ /* 0x001fc8000f8e00ff */
[----:B------:R0:W2:Y:S03]  /*0d90*/  SYNCS.PHASECHK.TRANS64.TRYWAIT P0, [R8+URZ+0x38000], R7 ;  /* 0x03800007080075a7 */ /* 0x0000a6000800017f */
[----:B--2---:R-:W-:Y:S05]  /*0da0*/  @!P0 NANOSLEEP.SYNCS 0x989680 ;  /* 0x009896800000895d */ /* 0x004fea0003900000 */
[----:B------:R-:W2:Y:S02]  /*0db0*/  @!P0 SYNCS.PHASECHK.TRANS64 P0, [R8+URZ+0x38000], R7 ;  /* 0x03800007080085a7 */ /* 0x000ea4000800007f */
[----:B--2---:R-:W-:Y:S05]  /*0dc0*/  @!P0 BRA `(.L_x_16) ;  /* 0xfffffffc00ec8947 */ /* 0x004fea000383ffff */
[----:B------:R-:W-:Y:S01]  /*0dd0*/  ULEA UR6, UR4, UR15, 0x9 ;  /* 0x0000000f04067291 */ /* 0x000fe2000f8e483f */
[----:B------:R-:W-:Y:S01]  /*0de0*/  WARPGROUP.ARRIVE ;  /* 0x00000000000079c5 */ /* 0x000fe20000000000 */
[----:B------:R-:W-:Y:S01]  /*0df0*/  ULEA UR7, UR4, UR16, 0x9 ;  /* 0x0000001004077291 */ /* 0x000fe2000f8e483f */
[----:B------:R-:W-:Y:S01]  /*0e00*/  UMOV UR9, 0x40000040 ;  /* 0x4000004000097882 */ /* 0x000fe20000000000 */
[----:B------:R-:W-:-:S03]  /*0e10*/  UMOV UR11, 0x40000040 ;  /* 0x40000040000b7882 */ /* 0x000fc60000000000 */
[----:B------:R-:W-:Y:S02]  /*0e20*/  UMOV UR8, UR6 ;  /* 0x0000000600087c82 */ /* 0x000fe40008000000 */
[----:B------:R-:W-:Y:S02]  /*0e30*/  UMOV UR10, UR7 ;  /* 0x00000007000a7c82 */ /* 0x000fe40008000000 */
[----:B------:R-:W-:Y:S01]  /*0e40*/  HGMMA.64x64x16.F32.BF16 R24, gdesc[UR8], R24, UP0 ;  /* 0x00e00000081879f0 */ /* 0x000fe2000bf01818 */
        /* <DEDUP_REMOVED lines=14> */
[----:B------:R-:W-:Y:S03]  /*0f30*/  HGMMA.64x64x16.F32.BF16 R24, gdesc[UR8], R24, gsb0 ;  /* 0x00e00000081879f0 */ /* 0x000fe60008001818 */
[----:B------:R-:W-:Y:S02]  /*0f40*/  WARPGROUP.DEPBAR.LE gsb0, 0x1 ;  /* 0x00008000000079c5 */ /* 0x000fe40000010100 */
[----:B------:R-:W-:Y:S05]  /*0f50*/  @!P1 BRA `(.L_x_17) ;  /* 0x0000000000049947 */ /* 0x000fea0003800000 */
[----:B------:R-:W-:Y:S01]  /*0f60*/  BPT.TRAP 0x1 ;  /* 0x000000040000795c */ /* 0x000fe20000300000 */
.L_x_17:
[----:B------:R-:W-:Y:S01]  /*0f70*/  ULEA UR6, UR5, UR14, 0x3 ;  /* 0x0000000e05067291 */ /* 0x000fe2000f8e183f */
[----:B------:R-:W-:-:S03]  /*0f80*/  ISETP.GT.U32.AND P0, PT, R3, 0x1, PT ;  /* 0x000000010300780c */ /* 0x000fc60003f04070 */
[----:B------:R-:W-:-:S04]  /*0f90*/  UIADD3 UR6, UR6, 0x38070, URZ ;  /* 0x0003807006067890 */ /* 0x000fc8000fffe03f */
[----:B------:R-:W-:-:S09]  /*0fa0*/  UPRMT UR6, URZ, 0x654, UR6 ;  /* 0x000006543f067896 */ /* 0x000fd20008000006 */
[----:B------:R-:W-:Y:S01]  /*0fb0*/  SYNCS.ARRIVE.TRANS64.RED.A1T0 RZ, [UR6], RZ ;  /* 0x000000ffffff79a7 */ /* 0x000fe20008100406 */
[----:B------:R-:W-:Y:S05]  /*0fc0*/  @P0 BRA `(.L_x_18) ;  /* 0x0000000000040947 */ /* 0x000fea0003800000 */
[----:B------:R-:W-:Y:S01]  /*0fd0*/  BPT.TRAP 0x1 ;  /* 0x000000040000795c */ /* 0x000fe20000300000 */
.L_x_18:
[----:B------:R-:W-:Y:S01]  /*0fe0*/  UIADD3 UR4, UR4, 0x1, URZ ;  /* 0x0000000104047890 */ /* 0x000fe2000fffe03f */
[C---:B------:R-:W-:Y:S01]  /*0ff0*/  ISETP.GT.AND P0, PT, R5.reuse, 0x1, PT ;  /* 0x000000010500780c */ /* 0x040fe20003f04270 */
[----:B------:R-:W-:Y:S01]  /*1000*/  UIADD3 UR5, UR5, 0x1, URZ ;  /* 0x0000000105057890 */ /* 0x000fe2000fffe03f */
[----:B------:R-:W-:Y:S01]  /*1010*/  VIADD R5, R5, 0xffffffff ;  /* 0xffffffff05057836 */ /* 0x000fe20000000000 */
[----:B------:R-:W-:Y:S02]  /*1020*/  UISETP.NE.AND UP0, UPT, UR4, 0xe, UPT ;  /* 0x0000000e0400788c */ /* 0x000fe4000bf05270 */
[----:B------:R-:W-:Y:S02]  /*1030*/  UISETP.NE.AND UP1, UPT, UR5, 0xe, UPT ;  /* 0x0000000e0500788c */ /* 0x000fe4000bf25270 */
[----:B------:R-:W-:Y:S02]  /*1040*/  USEL UR6, URZ, 0x1, UP0 ;  /* 0x000000013f067887 */ /* 0x000fe40008000000 */
[----:B------:R-:W-:-:S02]  /*1050*/  USEL UR4, UR4, URZ, UP0 ;  /* 0x0000003f04047287 */ /* 0x000fc40008000000 */
[----:B------:R-:W-:Y:S02]  /*1060*/  USEL UR5, UR5, URZ, UP1 ;  /* 0x0000003f05057287 */ /* 0x000fe40008800000 */
[----:B------:R-:W-:Y:S01]  /*1070*/  UPLOP3.LUT UP0, UPT, UPT, UPT, UPT, 0x80, 0x0 ;  /* 0x000000000000789c */ /* 0x000fe20003f0f070 */
[----:B------:R-:W-:Y:S01]  /*1080*/  LOP3.LUT R9, R9, UR6, RZ, 0x3c, !PT ;  /* 0x0000000609097c12 */ /* 0x000fe2000f8e3cff */
[----:B------:R-:W-:Y:S09]  /*1090*/  @P0 BRA `(.L_x_19) ;  /* 0xfffffffc00240947 */ /* 0x000ff2000383ffff */
.L_x_14:
[----:B------:R-:W-:Y:S01]  /*10a0*/  ISETP.GE.AND P0, PT, R4, 0x1, PT ;  /* 0x000000010400780c */ /* 0x000fe20003f06270 */
[----:B------:R-:W-:-:S12]  /*10b0*/  WARPGROUP.DEPBAR.LE gsb0, 0x0 ;  /* 0x00008000000079c5 */ /* 0x000fd80000010000 */
[----:B------:R-:W-:Y:S05]  /*10c0*/  @!P0 BRA `(.L_x_20) ;  /* 0x0000000000488947 */ /* 0x000fea0003800000 */
[----:B------:R-:W-:-:S04]  /*10d0*/  LOP3.LUT R4, R3, 0x1, RZ, 0xfc, !PT ;  /* 0x0000000103047812 */ /* 0x000fc800078efcff */
[----:B------:R-:W-:-:S13]  /*10e0*/  ISETP.NE.AND P0, PT, R4, 0x3, PT ;  /* 0x000000030400780c */ /* 0x000fda0003f05270 */
[----:B------:R-:W-:Y:S05]  /*10f0*/  @!P0 BRA `(.L_x_21) ;  /* 0x0000000000048947 */ /* 0x000fea0003800000 */
[----:B------:R-:W-:Y:S01]  /*1100*/  BPT.TRAP 0x1 ;  /* 0x000000040000795c */ /* 0x000fe20000300000 */
.L_x_21:
[----:B0-----:R-:W0:Y:S01]  /*1110*/  S2R R7, SR_CgaCtaId ;  /* 0x0000000000077919 */ /* 0x001e220000008800 */
[----:B------:R-:W-:Y:S02]  /*1120*/  SHF.R.U32.HI R4, RZ, 0x1, R6 ;  /* 0x00000001ff047819 */ /* 0x000fe40000011606 */
[----:B------:R-:W-:-:S03]  /*1130*/  ISETP.GT.U32.AND P0, PT, R3, 0x1, PT ;  /* 0x000000010300780c */ /* 0x000fc60003f04070 */
[----:B------:R-:W-:Y:S01]  /*1140*/  IMAD.WIDE.U32 R4, R4, -0x6db6db6d, RZ ;  /* 0x9249249304047825 */ /* 0x000fe200078e00ff */
[----:B------:R-:W-:-:S04]  /*1150*/  MOV R4, 0x400 ;  /* 0x0000040000047802 */ /* 0x000fc80000000f00 */
[----:B------:R-:W-:-:S05]  /*1160*/  SHF.R.U32.HI R5, RZ, 0x2, R5 ;  /* 0x00000002ff057819 */ /* 0x000fca0000011605 */
[----:B------:R-:W-:Y:S01]  /*1170*/  IMAD R6, R5, -0xe, R6 ;  /* 0xfffffff205067824 */ /* 0x000fe200078e0206 */
[----:B0-----:R-:W-:-:S05]  /*1180*/  LEA R7, R7, R4, 0x18 ;  /* 0x0000000407077211 */ /* 0x001fca00078ec0ff */
[----:B------:R-:W-:-:S04]  /*1190*/  IMAD R6, R6, 0x8, R7 ;  /* 0x0000000806067824 */ /* 0x000fc800078e0207 */
[----:B------:R-:W-:-:S05]  /*11a0*/  VIADD R6, R6, 0x38070 ;  /* 0x0003807006067836 */ /* 0x000fca0000000000 */
[----:B------:R-:W-:-:S04]  /*11b0*/  PRMT R6, RZ, 0x654, R6 ;  /* 0x00000654ff067816 */ /* 0x000fc80000000006 */
[----:B------:R2:W-:Y:S01]  /*11c0*/  SYNCS.ARRIVE.TRANS64.RED.A1T0 RZ, [R6+URZ], RZ ;  /* 0x000000ff06ff79a7 */ /* 0x0005e2000810043f */
[----:B------:R-:W-:Y:S05]  /*11d0*/  @P0 BRA `(.L_x_20) ;  /* 0x0000000000040947 */ /* 0x000fea0003800000 */
[----:B------:R-:W-:Y:S01]  /*11e0*/  BPT.TRAP 0x1 ;  /* 0x000000040000795c */ /* 0x000fe20000300000 */
.L_x_20:
[----:B------:R-:W4:Y:S01]  /*11f0*/  S2R R4, SR_TID.X ;  /* 0x0000000000047919 */ /* 0x000f220000002100 */
[----:B------:R-:W-:Y:S01]  /*1200*/  ULDC.64 UR4, c[0x0][0x280] ;  /* 0x0000a00000047ab9 */ /* 0x000fe20000000a00 */
[----:B------:R-:W0:Y:S01]  /*1210*/  S2R R9, SR_CTAID.Y ;  /* 0x0000000000097919 */ /* 0x000e220000002600 */
[----:B------:R-:W1:Y:S01]  /*1220*/  S2R R11, SR_CTAID.X ;  /* 0x00000000000b7919 */ /* 0x000e620000002500 */
[----:B----4-:R-:W-:-:S04]  /*1230*/  SHF.R.S32.HI R3, RZ, 0x1f, R4 ;  /* 0x0000001fff037819 */ /* 0x010fc80000011404 */
[----:B------:R-:W-:Y:S01]  /*1240*/  LEA.HI R3, R3, R4, RZ, 0x7 ;  /* 0x0000000403037211 */ /* 0x000fe200078f38ff */
[----:B0-----:R-:W-:-:S03]  /*1250*/  IMAD.SHL.U32 R9, R9, 0x40, RZ ;  /* 0x0000004009097824 */ /* 0x001fc600078e00ff */
[----:B------:R-:W-:Y:S02]  /*1260*/  LOP3.LUT R3, R3, 0xffffff80, RZ, 0xc0, !PT ;  /* 0xffffff8003037812 */ /* 0x000fe400078ec0ff */
[----:B------:R-:W-:-:S03]  /*1270*/  ISETP.GE.AND P0, PT, R9, UR5, PT ;  /* 0x0000000509007c0c */ /* 0x000fc6000bf06270 */
[----:B------:R-:W-:Y:S02]  /*1280*/  IMAD.IADD R5, R4, 0x1, -R3 ;  /* 0x0000000104057824 */ /* 0x000fe400078e0a03 */
[----:B-1----:R-:W-:-:S03]  /*1290*/  IMAD.SHL.U32 R3, R11, 0x40, RZ ;  /* 0x000000400b037824 */ /* 0x002fc600078e00ff */
[----:B------:R-:W-:Y:S02]  /*12a0*/  SHF.R.S32.HI R8, RZ, 0x1f, R5 ;  /* 0x0000001fff087819 */ /* 0x000fe40000011405 */
[----:B------:R-:W-:Y:S02]  /*12b0*/  ISETP.GE.OR P0, PT, R3, UR4, P0 ;  /* 0x0000000403007c0c */ /* 0x000fe40008706670 */
[----:B------:R-:W-:-:S04]  /*12c0*/  LEA.HI R4, R8, R5, RZ, 0x2 ;  /* 0x0000000508047211 */ /* 0x000fc800078f10ff */
[--C-:B------:R-:W-:Y:S02]  /*12d0*/  SHF.R.S32.HI R12, RZ, 0x2, R4.reuse ;  /* 0x00000002ff0c7819 */ /* 0x100fe40000011404 */
[----:B------:R-:W-:-:S04]  /*12e0*/  SHF.R.S32.HI R7, RZ, 0x1f, R4 ;  /* 0x0000001fff077819 */ /* 0x000fc80000011404 */
[----:B------:R-:W-:-:S04]  /*12f0*/  LEA.HI R7, R7, R12, RZ, 0x3 ;  /* 0x0000000c07077211 */ /* 0x000fc800078f18ff */
[----:B------:R-:W-:Y:S01]  /*1300*/  LOP3.LUT R13, R7, 0xfffffff8, RZ, 0xc0, !PT ;  /* 0xfffffff8070d7812 */ /* 0x000fe200078ec0ff */
[----:B------:R-:W-:Y:S06]  /*1310*/  @P0 EXIT ;  /* 0x000000000000094d */ /* 0x000fec0003800000 */
[----:B--2---:R-:W0:Y:S01]  /*1320*/  LDC.64 R6, c[0x0][0x658] ;  /* 0x00019600ff067b82 */ /* 0x004e220000000a00 */
[----:B------:R-:W-:Y:S01]  /*1330*/  LOP3.LUT R10, R4, 0x7ffffffc, RZ, 0xc0, !PT ;  /* 0x7ffffffc040a7812 */ /* 0x000fe200078ec0ff */
[----:B------:R-:W-:Y:S01]  /*1340*/  IMAD.IADD R4, R12, 0x1, -R13 ;  /* 0x000000010c047824 */ /* 0x000fe200078e0a0d */
[----:B------:R-:W-:Y:S02]  /*1350*/  LEA.HI R8, R8, R5, RZ, 0x5 ;  /* 0x0000000508087211 */ /* 0x000fe400078f28ff */
[----:B---3-5:R-:W-:Y:S01]  /*1360*/  FSETP.NEU.AND P1, PT, R2, RZ, PT ;  /* 0x000000ff0200720b */ /* 0x028fe20003f2d000 */
[----:B------:R-:W-:Y:S01]  /*1370*/  IMAD.IADD R10, R5, 0x1, -R10 ;  /* 0x00000001050a7824 */ /* 0x000fe200078e0a0a */
[----:B------:R-:W-:Y:S02]  /*1380*/  SHF.R.S32.HI R5, RZ, 0x1f, R4 ;  /* 0x0000001fff057819 */ /* 0x000fe40000011404 */
[----:B------:R-:W-:Y:S01]  /*1390*/  SHF.R.S32.HI R13, RZ, 0x5, R8 ;  /* 0x00000005ff0d7819 */ /* 0x000fe20000011408 */
[----:B------:R-:W-:-:S02]  /*13a0*/  IMAD.SHL.U32 R12, R10, 0x2, RZ ;  /* 0x000000020a0c7824 */ /* 0x000fc400078e00ff */
[----:B------:R-:W-:-:S03]  /*13b0*/  IMAD.WIDE R10, R11, 0x40, R4 ;  /* 0x000000400b0a7825 */ /* 0x000fc600078e0204 */
[----:B------:R-:W-:Y:S01]  /*13c0*/  SHF.R.S32.HI R14, RZ, 0x1f, R12 ;  /* 0x0000001fff0e7819 */ /* 0x000fe2000001140c */
[----:B------:R-:W-:Y:S01]  /*13d0*/  IMAD R5, R13, -0x10, -R3 ;  /* 0xfffffff00d057824 */ /* 0x000fe200078e0a03 */
[----:B------:R-:W-:Y:S01]  /*13e0*/  IADD3 R8, P0, R9, R12, RZ ;  /* 0x0000000c09087210 */ /* 0x000fe20007f1e0ff */
[----:B------:R-:W-:Y:S01]  /*13f0*/  IMAD.WIDE R10, R13, 0x10, R10 ;  /* 0x000000100d0a7825 */ /* 0x000fe200078e020a */
[----:B------:R-:W-:Y:S02]  /*1400*/  IADD3 R3, -R12, UR5, -R9 ;  /* 0x000000050c037c10 */ /* 0x000fe4000fffe909 */
[----:B------:R-:W-:Y:S02]  /*1410*/  LEA.HI.X.SX32 R9, R9, R14, 0x1, P0 ;  /* 0x0000000e09097211 */ /* 0x000fe400000f0eff */
[----:B------:R-:W-:Y:S01]  /*1420*/  IADD3 R4, R5, UR4, -R4 ;  /* 0x0000000405047c10 */ /* 0x000fe2000fffe804 */
[-C--:B0-----:R-:W-:Y:S01]  /*1430*/  IMAD R5, R11, R6.reuse, RZ ;  /* 0x000000060b057224 */ /* 0x081fe200078e02ff */
[----:B------:R-:W-:Y:S01]  /*1440*/  ISETP.GT.AND P0, PT, R3, RZ, PT ;  /* 0x000000ff0300720c */ /* 0x000fe20003f04270 */
[----:B------:R-:W-:Y:S01]  /*1450*/  IMAD.WIDE.U32 R12, R10, R6, R8 ;  /* 0x000000060a0c7225 */ /* 0x000fe200078e0008 */
[----:B------:R-:W-:-:S02]  /*1460*/  SHF.L.U64.HI R16, R6, 0x3, R7 ;  /* 0x0000000306107819 */ /* 0x000fc40000010207 */
[----:B------:R-:W-:Y:S01]  /*1470*/  ISETP.GT.AND P2, PT, R4, RZ, P0 ;  /* 0x000000ff0400720c */ /* 0x000fe20000744270 */
[----:B------:R-:W-:Y:S02]  /*1480*/  IMAD R5, R10, R7, R5 ;  /* 0x000000070a057224 */ /* 0x000fe400078e0205 */
[----:B------:R-:W-:Y:S02]  /*1490*/  IMAD.SHL.U32 R17, R6, 0x8, RZ ;  /* 0x0000000806117824 */ /* 0x000fe400078e00ff */
[----:B------:R-:W-:Y:S01]  /*14a0*/  IMAD.IADD R19, R13, 0x1, R5 ;  /* 0x000000010d137824 */ /* 0x000fe200078e0205 */
[----:B------:R-:W-:Y:S07]  /*14b0*/  @!P1 BRA `(.L_x_22) ;  /* 0x00000018001c9947 */ /* 0x000fee0003800000 */
[----:B------:R-:W-:Y:S01]  /*14c0*/  ULDC.64 UR6, c[0x0][0x630] ;  /* 0x00018c0000067ab9 */ /* 0x000fe20000000a00 */
[----:B------:R-:W-:Y:S01]  /*14d0*/  ULDC.64 UR8, c[0x0][0x628] ;  /* 0x00018a0000087ab9 */ /* 0x000fe20000000a00 */
[----:B------:R-:W-:Y:S01]  /*14e0*/  IMAD R5, R11, UR6, RZ ;  /* 0x000000060b057c24 */ /* 0x000fe2000f8e02ff */
[----:B------:R-:W-:Y:S01]  /*14f0*/  ULDC.64 UR4, c[0x0][0x650] ;  /* 0x0001940000047ab9 */ /* 0x000fe20000000a00 */
[----:B------:R-:W-:-:S04]  /*1500*/  IMAD.WIDE.U32 R14, R10, UR6, R8 ;  /* 0x000000060a0e7c25 */ /* 0x000fc8000f8e0008 */
[----:B------:R-:W-:Y:S01]  /*1510*/  IMAD R5, R10, UR7, R5 ;  /* 0x000000070a057c24 */ /* 0x000fe2000f8e0205 */
[----:B------:R-:W-:-:S03]  /*1520*/  LEA R6, P1, R14, UR8, 0x1 ;  /* 0x000000080e067c11 */ /* 0x000fc6000f8208ff */
[----:B------:R-:W-:-:S05]  /*1530*/  IMAD.IADD R7, R15, 0x1, R5 ;  /* 0x000000010f077824 */ /* 0x000fca00078e0205 */
[----:B------:R-:W-:-:S05]  /*1540*/  LEA.HI.X R7, R14, UR9, R7, 0x1, P1 ;  /* 0x000000090e077c11 */ /* 0x000fca00088f0c07 */
[----:B------:R-:W2:Y:S01]  /*1550*/  @P2 LDG.E.LTC128B.U16 R13, desc[UR12][R6.64] ;  /* 0x0000000c060d2981 */ /* 0x000ea2000c1e1520 */
[----:B------:R-:W-:Y:S01]  /*1560*/  LEA R14, P4, R12, UR4, 0x1 ;  /* 0x000000040c0e7c11 */ /* 0x000fe2000f8808ff */
[----:B------:R-:W-:Y:S01]  /*1570*/  BSSY B0, `(.L_x_23) ;  /* 0x000000d000007945 */ /* 0x000fe20003800000 */
[----:B------:R-:W-:-:S04]  /*1580*/  ISETP.GT.AND P1, PT, R3, 0x1, PT ;  /* 0x000000010300780c */ /* 0x000fc80003f24270 */
[----:B------:R-:W-:Y:S01]  /*1590*/  ISETP.GT.AND P3, PT, R4, RZ, P1 ;  /* 0x000000ff0400720c */ /* 0x000fe20000f64270 */
[----:B--2---:R-:W-:-:S04]  /*15a0*/  IMAD.U32 R15, R13, 0x10000, RZ ;  /* 0x000100000d0f7824 */ /* 0x004fc800078e00ff */
[----:B------:R-:W-:-:S04]  /*15b0*/  FMUL R15, R15, R2 ;  /* 0x000000020f0f7220 */ /* 0x000fc80000400000 */
[----:B------:R-:W-:-:S05]  /*15c0*/  FFMA R15, R24, R0, R15 ;  /* 0x00000000180f7223 */ /* 0x000fca000000000f */
[----:B------:R-:W-:Y:S02]  /*15d0*/  F2FP.BF16.F32.PACK_AB R18, RZ, R15 ;  /* 0x0000000fff12723e */ /* 0x000fe400000010ff */
[----:B------:R-:W-:Y:S02]  /*15e0*/  LEA.HI.X R15, R12, UR5, R19, 0x1, P4 ;  /* 0x000000050c0f7c11 */ /* 0x000fe4000a0f0c13 */
[----:B------:R-:W-:Y:S02]  /*15f0*/  PRMT R12, R18, 0x7610, R12 ;  /* 0x00007610120c7816 */ /* 0x000fe4000000000c */
[----:B------:R-:W-:-:S03]  /*1600*/  PRMT R18, R13, 0x7610, R18 ;  /* 0x000076100d127816 */ /* 0x000fc60000000012 */
[----:B------:R0:W-:Y:S01]  /*1610*/  @P2 STG.E.U16 desc[UR12][R14.64], R12 ;  /* 0x0000000c0e002986 */ /* 0x0001e2000c10150c */
[----:B------:R-:W-:Y:S05]  /*1620*/  @!P3 BRA `(.L_x_24) ;  /* 0x000000000004b947 */ /* 0x000fea0003800000 */
[----:B------:R1:W5:Y:S02]  /*1630*/  LDG.E.LTC128B.U16 R18, desc[UR12][R6.64+0x2] ;  /* 0x0000020c06127981 */ /* 0x000364000c1e1520 */
.L_x_24:
[----:B------:R-:W-:Y:S05]  /*1640*/  BSYNC B0 ;  /* 0x0000000000007941 */ /* 0x000fea0003800000 */
.L_x_23:
[----:B------:R-:W-:Y:S01]  /*1650*/  USHF.L.U32 UR5, UR6, 0x3, URZ ;  /* 0x0000000306057899 */ /* 0x000fe2000800063f */
[----:B-----5:R-:W-:Y:S01]  /*1660*/  IMAD.U32 R11, R18, 0x10000, RZ ;  /* 0x00010000120b7824 */ /* 0x020fe200078e00ff */
[----:B------:R-:W-:Y:S01]  /*1670*/  USHF.L.U64.HI UR4, UR6, 0x3, UR7 ;  /* 0x0000000306047899 */ /* 0x000fe20008010207 */
[----:B------:R-:W-:Y:S02]  /*1680*/  ISETP.GT.AND P0, PT, R4, 0x8, P0 ;  /* 0x000000080400780c */ /* 0x000fe40000704270 */
[----:B------:R-:W-:Y:S01]  /*1690*/  FMUL R20, R11, R2 ;  /* 0x000000020b147220 */ /* 0x000fe20000400000 */
[----:B0-----:R-:W-:Y:S02]  /*16a0*/  IMAD.U32 R12, RZ, RZ, UR5 ;  /* 0x00000005ff0c7e24 */ /* 0x001fe4000f8e00ff */
[----:B------:R-:W-:Y:S02]  /*16b0*/  IMAD.U32 R13, RZ, RZ, UR4 ;  /* 0x00000004ff0d7e24 */ /* 0x000fe4000f8e00ff */
[----:B------:R-:W-:Y:S01]  /*16c0*/  FFMA R20, R25, R0, R20 ;  /* 0x0000000019147223 */ /* 0x000fe20000000014 */
[----:B------:R-:W-:-:S04]  /*16d0*/  IMAD.WIDE.U32 R12, R10, UR6, R12 ;  /* 0x000000060a0c7c25 */ /* 0x000fc8000f8e000c */
[----:B------:R-:W-:Y:S02]  /*16e0*/  F2FP.BF16.F32.PACK_AB R20, RZ, R20 ;  /* 0x00000014ff14723e */ /* 0x000fe400000010ff */
[----:B------:R-:W-:Y:S01]  /*16f0*/  IADD3 R10, P2, R8, R12, RZ ;  /* 0x0000000c080a7210 */ /* 0x000fe20007f5e0ff */
[----:B------:R-:W-:-:S03]  /*1700*/  @P3 IMAD.MOV.U32 R12, RZ, RZ, R14 ;  /* 0x000000ffff0c3224 */ /* 0x000fc600078e000e */
[----:B------:R-:W-:Y:S01]  /*1710*/  IADD3.X R5, R9, R5, R13, P2, !PT ;  /* 0x0000000509057210 */ /* 0x000fe200017fe40d */
[----:B------:R-:W-:Y:S01]  /*1720*/  @P3 IMAD.MOV.U32 R13, RZ, RZ, R15 ;  /* 0x000000ffff0d3224 */ /* 0x000fe200078e000f */
[----:B------:R-:W-:-:S04]  /*1730*/  LEA R8, P2, R10, UR8, 0x1 ;  /* 0x000000080a087c11 */ /* 0x000fc8000f8408ff */
[----:B------:R-:W-:Y:S01]  /*1740*/  LEA.HI.X R9, R10, UR9, R5, 0x1, P2 ;  /* 0x000000090a097c11 */ /* 0x000fe200090f0c05 */
[----:B------:R0:W-:Y:S04]  /*1750*/  @P3 STG.E.U16 desc[UR12][R12.64+0x2], R20 ;  /* 0x000002140c003986 */ /* 0x0001e8000c10150c */
[----:B------:R-:W2:Y:S01]  /*1760*/  @P0 LDG.E.LTC128B.U16 R18, desc[UR12][R8.64] ;  /* 0x0000000c08120981 */ /* 0x000ea2000c1e1520 */
[C---:B------:R-:W-:Y:S01]  /*1770*/  SHF.L.U64.HI R11, R17.reuse, 0x1, R16 ;  /* 0x00000001110b7819 */ /* 0x040fe20000010210 */
[----:B------:R-:W-:Y:S01]  /*1780*/  BSSY B0, `(.L_x_25) ;  /* 0x000000b000007945 */ /* 0x000fe20003800000 */
[----:B------:R-:W-:Y:S02]  /*1790*/  LEA R10, P2, R17, R14, 0x1 ;  /* 0x0000000e110a7211 */ /* 0x000fe400078408ff */
[----:B------:R-:W-:-:S03]  /*17a0*/  ISETP.GT.AND P1, PT, R4, 0x8, P1 ;  /* 0x000000080400780c */ /* 0x000fc60000f24270 */
[----:B------:R-:W-:Y:S02]  /*17b0*/  IMAD.X R11, R11, 0x1, R15, P2 ;  /* 0x000000010b0b7824 */ /* 0x000fe400010e060f */
[----:B--2---:R-:W-:-:S04]  /*17c0*/  IMAD.U32 R5, R18, 0x10000, RZ ;  /* 0x0001000012057824 */ /* 0x004fc800078e00ff */
[----:B------:R-:W-:-:S04]  /*17d0*/  FMUL R5, R5, R2 ;  /* 0x0000000205057220 */ /* 0x000fc80000400000 */
[----:B------:R-:W-:-:S05]  /*17e0*/  FFMA R5, R26, R0, R5 ;  /* 0x000000001a057223 */ /* 0x000fca0000000005 */
[----:B------:R-:W-:-:S05]  /*17f0*/  F2FP.BF16.F32.PACK_AB R5, RZ, R5 ;  /* 0x00000005ff05723e */ /* 0x000fca00000010ff */
[----:B------:R0:W-:Y:S01]  /*1800*/  @P0 STG.E.U16 desc[UR12][R10.64], R5 ;  /* 0x000000050a000986 */ /* 0x0001e2000c10150c */
[----:B------:R-:W-:Y:S05]  /*1810*/  @!P1 BRA `(.L_x_26) ;  /* 0x0000000000049947 */ /* 0x000fea0003800000 */
[----:B------:R2:W5:Y:S02]  /*1820*/  LDG.E.LTC128B.U16 R18, desc[UR12][R8.64+0x2] ;  /* 0x0000020c08127981 */ /* 0x000564000c1e1520 */
.L_x_26:
[----:B------:R-:W-:Y:S05]  /*1830*/  BSYNC B0 ;  /* 0x0000000000007941 */ /* 0x000fea0003800000 */
.L_x_25:
[----:B0----5:R-:W-:Y:S01]  /*1840*/  IMAD.U32 R5, R18, 0x10000, RZ ;  /* 0x0001000012057824 */ /* 0x021fe200078e00ff */
[----:B------:R-:W-:Y:S01]  /*1850*/  ISETP.GT.AND P0, PT, R3, 0x8, PT ;  /* 0x000000080300780c */ /* 0x000fe20003f04270 */
[----:B------:R-:W-:Y:S02]  /*1860*/  BSSY B0, `(.L_x_27) ;  /* 0x0000008000007945 */ /* 0x000fe40003800000 */
[----:B------:R-:W-:Y:S01]  /*1870*/  FMUL R12, R5, R2 ;  /* 0x00000002050c7220 */ /* 0x000fe20000400000 */
[----:B------:R-:W-:-:S03]  /*1880*/  ISETP.GT.AND P2, PT, R4, RZ, P0 ;  /* 0x000000ff0400720c */ /* 0x000fc60000744270 */
[----:B------:R-:W-:-:S05]  /*1890*/  FFMA R12, R27, R0, R12 ;  /* 0x000000001b0c7223 */ /* 0x000fca000000000c */
[----:B------:R-:W-:-:S05]  /*18a0*/  F2FP.BF16.F32.PACK_AB R12, RZ, R12 ;  /* 0x0000000cff0c723e */ /* 0x000fca00000010ff */
[----:B------:R0:W-:Y:S01]  /*18b0*/  @P1 STG.E.U16 desc[UR12][R10.64+0x2], R12 ;  /* 0x0000020c0a001986 */ /* 0x0001e2000c10150c */
[----:B------:R-:W-:Y:S05]  /*18c0*/  @!P2 BRA `(.L_x_28) ;  /* 0x000000000004a947 */ /* 0x000fea0003800000 */
[----:B------:R3:W5:Y:S02]  /*18d0*/  LDG.E.LTC128B.U16 R18, desc[UR12][R6.64+0x10] ;  /* 0x0000100c06127981 */ /* 0x000764000c1e1520 */
.L_x_28:
[----:B------:R-:W-:Y:S05]  /*18e0*/  BSYNC B0 ;  /* 0x0000000000007941 */ /* 0x000fea0003800000 */
.L_x_27:
[----:B-----5:R-:W-:Y:S01]  /*18f0*/  IMAD.U32 R5, R18, 0x10000, RZ ;  /* 0x0001000012057824 */ /* 0x020fe200078e00ff */
[----:B------:R-:W-:Y:S01]  /*1900*/  ISETP.GT.AND P1, PT, R3, 0x9, PT ;  /* 0x000000090300780c */ /* 0x000fe20003f24270 */
[----:B0-----:R-:W-:Y:S01]  /*1910*/  @P2 IMAD.MOV.U32 R12, RZ, RZ, R14 ;  /* 0x000000ffff0c2224 */ /* 0x001fe200078e000e */
[----:B------:R-:W-:Y:S01]  /*1920*/  BSSY B0, `(.L_x_29) ;  /* 0x0000009000007945 */ /* 0x000fe20003800000 */
[----:B------:R-:W-:Y:S01]  /*1930*/  FMUL R5, R5, R2 ;  /* 0x0000000205057220 */ /* 0x000fe20000400000 */
[----:B------:R-:W-:Y:S01]  /*1940*/  @P2 IMAD.MOV.U32 R13, RZ, RZ, R15 ;  /* 0x000000ffff0d2224 */ /* 0x000fe200078e000f */
[----:B------:R-:W-:Y:S02]  /*1950*/  ISETP.GT.AND P3, PT, R4, RZ, P1 ;  /* 0x000000ff0400720c */ /* 0x000fe40000f64270 */
[----:B------:R-:W-:-:S05]  /*1960*/  FFMA R5, R28, R0, R5 ;  /* 0x000000001c057223 */ /* 0x000fca0000000005 */
[----:B------:R-:W-:-:S05]  /*1970*/  F2FP.BF16.F32.PACK_AB R5, RZ, R5 ;  /* 0x00000005ff05723e */ /* 0x000fca00000010ff */
[----:B------:R0:W-:Y:S01]  /*1980*/  @P2 STG.E.U16 desc[UR12][R12.64+0x10], R5 ;  /* 0x000010050c002986 */ /* 0x0001e2000c10150c */
[----:B------:R-:W-:Y:S05]  /*1990*/  @!P3 BRA `(.L_x_30) ;  /* 0x000000000004b947 */ /* 0x000fea0003800000 */
[----:B------:R4:W5:Y:S02]  /*19a0*/  LDG.E.LTC128B.U16 R18, desc[UR12][R6.64+0x12] ;  /* 0x0000120c06127981 */ /* 0x000964000c1e1520 */
.L_x_30:
[----:B------:R-:W-:Y:S05]  /*19b0*/  BSYNC B0 ;  /* 0x0000000000007941 */ /* 0x000fea0003800000 */
.L_x_29:
[----:B0----5:R-:W-:Y:S01]  /*19c0*/  IMAD.U32 R5, R18, 0x10000, RZ ;  /* 0x0001000012057824 */ /* 0x021fe200078e00ff */
[----:B------:R-:W-:Y:S01]  /*19d0*/  ISETP.GT.AND P0, PT, R4, 0x8, P0 ;  /* 0x000000080400780c */ /* 0x000fe20000704270 */
[----:B------:R-:W-:Y:S01]  /*19e0*/  @P3 IMAD.MOV.U32 R13, RZ, RZ, R15 ;  /* 0x000000ffff0d3224 */ /* 0x000fe200078e000f */
[----:B------:R-:W-:Y:S01]  /*19f0*/  BSSY B0, `(.L_x_31) ;  /* 0x0000009000007945 */ /* 0x000fe20003800000 */
[----:B------:R-:W-:-:S04]  /*1a00*/  FMUL R12, R5, R2 ;  /* 0x00000002050c7220 */ /* 0x000fc80000400000 */
[----:B------:R-:W-:-:S05]  /*1a10*/  FFMA R12, R29, R0, R12 ;  /* 0x000000001d0c7223 */ /* 0x000fca000000000c */
[----:B------:R-:W-:-:S04]  /*1a20*/  F2FP.BF16.F32.PACK_AB R12, RZ, R12 ;  /* 0x0000000cff0c723e */ /* 0x000fc800000010ff */
[----:B------:R-:W-:Y:S01]  /*1a30*/  PRMT R5, R12, 0x7610, R5 ;  /* 0x000076100c057816 */ /* 0x000fe20000000005 */
[----:B------:R-:W-:-:S05]  /*1a40*/  @P3 IMAD.MOV.U32 R12, RZ, RZ, R14 ;  /* 0x000000ffff0c3224 */ /* 0x000fca00078e000e */
[----:B------:R0:W-:Y:S01]  /*1a50*/  @P3 STG.E.U16 desc[UR12][R12.64+0x12], R5 ;  /* 0x000012050c003986 */ /* 0x0001e2000c10150c */
[----:B------:R-:W-:Y:S05]  /*1a60*/  @!P0 BRA `(.L_x_32) ;  /* 0x0000000000048947 */ /* 0x000fea0003800000 */
[----:B------:R0:W5:Y:S02]  /*1a70*/  LDG.E.LTC128B.U16 R18, desc[UR12][R8.64+0x10] ;  /* 0x0000100c08127981 */ /* 0x000164000c1e1520 */
.L_x_32:
[----:B------:R-:W-:Y:S05]  /*1a80*/  BSYNC B0 ;  /* 0x0000000000007941 */ /* 0x000fea0003800000 */
.L_x_31:
[----:B0----5:R-:W-:Y:S01]  /*1a90*/  IMAD.U32 R5, R18, 0x10000, RZ ;  /* 0x0001000012057824 */ /* 0x021fe200078e00ff */
[----:B------:R-:W-:Y:S01]  /*1aa0*/  ISETP.GT.AND P1, PT, R4, 0x8, P1 ;  /* 0x000000080400780c */ /* 0x000fe20000f24270 */
[----:B------:R-:W-:Y:S02]  /*1ab0*/  BSSY B0, `(.L_x_33) ;  /* 0x0000007000007945 */ /* 0x000fe40003800000 */
[----:B------:R-:W-:-:S04]  /*1ac0*/  FMUL R5, R5, R2 ;  /* 0x0000000205057220 */ /* 0x000fc80000400000 */
[----:B------:R-:W-:-:S05]  /*1ad0*/  FFMA R5, R30, R0, R5 ;  /* 0x000000001e057223 */ /* 0x000fca0000000005 */
[----:B------:R-:W-:-:S05]  /*1ae0*/  F2FP.BF16.F32.PACK_AB R5, RZ, R5 ;  /* 0x00000005ff05723e */ /* 0x000fca00000010ff */
[----:B------:R0:W-:Y:S01]  /*1af0*/  @P0 STG.E.U16 desc[UR12][R10.64+0x10], R5 ;  /* 0x000010050a000986 */ /* 0x0001e2000c10150c */
[----:B------:R-:W-:Y:S05]  /*1b00*/  @!P1 BRA `(.L_x_34) ;  /* 0x0000000000049947 */ /* 0x000fea0003800000 */
[----:B------:R0:W5:Y:S02]  /*1b10*/  LDG.E.LTC128B.U16 R18, desc[UR12][R8.64+0x12] ;  /* 0x0000120c08127981 */ /* 0x000164000c1e1520 */
.L_x_34:
[----:B------:R-:W-:Y:S05]  /*1b20*/  BSYNC B0 ;  /* 0x0000000000007941 */ /* 0x000fea0003800000 */
.L_x_33:
        /* <DEDUP_REMOVED lines=10> */
.L_x_36:
[----:B------:R-:W-:Y:S05]  /*1bd0*/  BSYNC B0 ;  /* 0x0000000000007941 */ /* 0x000fea0003800000 */
.L_x_35:
        /* <DEDUP_REMOVED lines=12> */
.L_x_38:
[----:B------:R-:W-:Y:S05]  /*1ca0*/  BSYNC B0 ;  /* 0x0000000000007941 */ /* 0x000fea0003800000 */
.L_x_37:
        /* <DEDUP_REMOVED lines=12> */
.L_x_40:
[----:B------:R-:W-:Y:S05]  /*1d70*/  BSYNC B0 ;  /* 0x0000000000007941 */ /* 0x000fea0003800000 */
.L_x_39:
        /* <DEDUP_REMOVED lines=9> */
.L_x_42:
[----:B------:R-:W-:Y:S05]  /*1e10*/  BSYNC B0 ;  /* 0x0000000000007941 */ /* 0x000fea0003800000 */
.L_x_41:
        /* <DEDUP_REMOVED lines=10> */
.L_x_44:
[----:B------:R-:W-:Y:S05]  /*1ec0*/  BSYNC B0 ;  /* 0x0000000000007941 */ /* 0x000fea0003800000 */
.L_x_43:
        /* <DEDUP_REMOVED lines=12> */
.L_x_46:
[----:B------:R-:W-:Y:S05]  /*1f90*/  BSYNC B0 ;  /* 0x0000000000007941 */ /* 0x000fea0003800000 */
.L_x_45:
        /* <DEDUP_REMOVED lines=12> */
.L_x_48:
[----:B------:R-:W-:Y:S05]  /*2060*/  BSYNC B0 ;  /* 0x0000000000007941 */ /* 0x000fea0003800000 */
.L_x_47:
        /* <DEDUP_REMOVED lines=9> */
.L_x_50:
[----:B------:R-:W-:Y:S05]  /*2100*/  BSYNC B0 ;  /* 0x0000000000007941 */ /* 0x000fea0003800000 */
.L_x_49:
        /* <DEDUP_REMOVED lines=10> */
.L_x_52:
[----:B------:R-:W-:Y:S05]  /*21b0*/  BSYNC B0 ;  /* 0x0000000000007941 */ /* 0x000fea0003800000 */
.L_x_51:
        /* <DEDUP_REMOVED lines=12> */
.L_x_54:
[----:B------:R-:W-:Y:S05]  /*2280*/  BSYNC B0 ;  /* 0x0000000000007941 */ /* 0x000fea0003800000 */
.L_x_53:
        /* <DEDUP_REMOVED lines=12> */
.L_x_56:
[----:B------:R-:W-:Y:S05]  /*2350*/  BSYNC B0 ;  /* 0x0000000000007941 */ /* 0x000fea0003800000 */
.L_x_55:
        /* <DEDUP_REMOVED lines=9> */
.L_x_58:
[----:B------:R-:W-:Y:S05]  /*23f0*/  BSYNC B0 ;  /* 0x0000000000007941 */ /* 0x000fea0003800000 */
.L_x_57:
        /* <DEDUP_REMOVED lines=10> */
.L_x_60:
[----:B------:R-:W-:Y:S05]  /*24a0*/  BSYNC B0 ;  /* 0x0000000000007941 */ /* 0x000fea0003800000 */
.L_x_59:
        /* <DEDUP_REMOVED lines=12> */
.L_x_62:
[----:B------:R-:W-:Y:S05]  /*2570*/  BSYNC B0 ;  /* 0x0000000000007941 */ /* 0x000fea0003800000 */
.L_x_61:
        /* <DEDUP_REMOVED lines=12> */
.L_x_64:
[----:B------:R-:W-:Y:S05]  /*2640*/  BSYNC B0 ;  /* 0x0000000000007941 */ /* 0x000fea0003800000 */
.L_x_63:
        /* <DEDUP_REMOVED lines=9> */
.L_x_66:
[----:B------:R-:W-:Y:S05]  /*26e0*/  BSYNC B0 ;  /* 0x0000000000007941 */ /* 0x000fea0003800000 */
.L_x_65:
        /* <DEDUP_REMOVED lines=10> */
.L_x_68:
[----:B------:R-:W-:Y:S05]  /*2790*/  BSYNC B0 ;  /* 0x0000000000007941 */ /* 0x000fea0003800000 */
.L_x_67:
        /* <DEDUP_REMOVED lines=12> */
.L_x_70:
[----:B------:R-:W-:Y:S05]  /*2860*/  BSYNC B0 ;  /* 0x0000000000007941 */ /* 0x000fea0003800000 */
.L_x_69:
        /* <DEDUP_REMOVED lines=12> */
.L_x_72:
[----:B------:R-:W-:Y:S05]  /*2930*/  BSYNC B0 ;  /* 0x0000000000007941 */ /* 0x000fea0003800000 */
.L_x_71:
        /* <DEDUP_REMOVED lines=9> */
.L_x_74:
[----:B------:R-:W-:Y:S05]  /*29d0*/  BSYNC B0 ;  /* 0x0000000000007941 */ /* 0x000fea0003800000 */
.L_x_73:
        /* <DEDUP_REMOVED lines=10> */
.L_x_76:
[----:B------:R-:W-:Y:S05]  /*2a80*/  BSYNC B0 ;  /* 0x0000000000007941 */ /* 0x000fea0003800000 */
.L_x_75:
        /* <DEDUP_REMOVED lines=12> */
.L_x_78:
[----:B------:R-:W-:Y:S05]  /*2b50*/  BSYNC B0 ;  /* 0x0000000000007941 */ /* 0x000fea0003800000 */
.L_x_77:
[----:B-----5:R-:W-:Y:S01]  /*2b60*/  IMAD.U32 R3, R18, 0x10000, RZ ;  /* 0x0001000012037824 */ /* 0x020fe200078e00ff */
[----:B------:R-:W-:Y:S01]  /*2b70*/  ISETP.GT.AND P0, PT, R4, 0x8, P0 ;  /* 0x000000080400780c */ /* 0x000fe20000704270 */
[----:B------:R-:W-:Y:S02]  /*2b80*/  BSSY B0, `(.L_x_79) ;  /* 0x0000007000007945 */ /* 0x000fe40003800000 */
[----:B01-34-:R-:W-:-:S04]  /*2b90*/  FMUL R6, R3, R2 ;  /* 0x0000000203067220 */ /* 0x01bfc80000400000 */
[----:B------:R-:W-:-:S05]  /*2ba0*/  FFMA R6, R53, R0, R6 ;  /* 0x0000000035067223 */ /* 0x000fca0000000006 */
[----:B------:R-:W-:-:S05]  /*2bb0*/  F2FP.BF16.F32.PACK_AB R6, RZ, R6 ;  /* 0x00000006ff06723e */ /* 0x000fca00000010ff */
[----:B------:R0:W-:Y:S01]  /*2bc0*/  @P3 STG.E.U16 desc[UR12][R14.64+0x72], R6 ;  /* 0x000072060e003986 */ /* 0x0001e2000c10150c */
[----:B------:R-:W-:Y:S05]  /*2bd0*/  @!P0 BRA `(.L_x_80) ;  /* 0x0000000000048947 */ /* 0x000fea0003800000 */
[----:B------:R1:W5:Y:S02]  /*2be0*/  LDG.E.LTC128B.U16 R18, desc[UR12][R8.64+0x70] ;  /* 0x0000700c08127981 */ /* 0x000364000c1e1520 */
.L_x_80:
[----:B------:R-:W-:Y:S05]  /*2bf0*/  BSYNC B0 ;  /* 0x0000000000007941 */ /* 0x000fea0003800000 */
.L_x_79:
[----:B-----5:R-:W-:Y:S01]  /*2c00*/  IMAD.U32 R3, R18, 0x10000, RZ ;  /* 0x0001000012037824 */ /* 0x020fe200078e00ff */
[----:B------:R-:W-:Y:S01]  /*2c10*/  ISETP.GT.AND P1, PT, R4, 0x8, P1 ;  /* 0x000000080400780c */ /* 0x000fe20000f24270 */
[----:B------:R-:W-:Y:S01]  /*2c20*/  @P0 IMAD.MOV.U32 R4, RZ, RZ, R10 ;  /* 0x000000ffff040224 */ /* 0x000fe200078e000a */
[----:B------:R-:W-:Y:S01]  /*2c30*/  BSSY B0, `(.L_x_81) ;  /* 0x0000008000007945 */ /* 0x000fe20003800000 */
[----:B------:R-:W-:Y:S01]  /*2c40*/  FMUL R3, R3, R2 ;  /* 0x0000000203037220 */ /* 0x000fe20000400000 */
[----:B------:R-:W-:-:S03]  /*2c50*/  @P0 IMAD.MOV.U32 R5, RZ, RZ, R11 ;  /* 0x000000ffff050224 */ /* 0x000fc600078e000b */
[----:B------:R-:W-:-:S05]  /*2c60*/  FFMA R3, R54, R0, R3 ;  /* 0x0000000036037223 */ /* 0x000fca0000000003 */
[----:B------:R-:W-:-:S05]  /*2c70*/  F2FP.BF16.F32.PACK_AB R3, RZ, R3 ;  /* 0x00000003ff03723e */ /* 0x000fca00000010ff */
[----:B------:R3:W-:Y:S01]  /*2c80*/  @P0 STG.E.U16 desc[UR12][R4.64+0x70], R3 ;  /* 0x0000700304000986 */ /* 0x0007e2000c10150c */
[----:B------:R-:W-:Y:S05]  /*2c90*/  @!P1 BRA `(.L_x_82) ;  /* 0x0000000000049947 */ /* 0x000fea0003800000 */
[----:B------:R4:W5:Y:S02]  /*2ca0*/  LDG.E.LTC128B.U16 R18, desc[UR12][R8.64+0x72] ;  /* 0x0000720c08127981 */ /* 0x000964000c1e1520 */
.L_x_82:
[----:B------:R-:W-:Y:S05]  /*2cb0*/  BSYNC B0 ;  /* 0x0000000000007941 */ /* 0x000fea0003800000 */
.L_x_81:
[----:B---3-5:R-:W-:-:S04]  /*2cc0*/  IMAD.U32 R3, R18, 0x10000, RZ ;  /* 0x0001000012037824 */ /* 0x028fc800078e00ff */
[----:B------:R-:W-:-:S04]  /*2cd0*/  FMUL R2, R3, R2 ;  /* 0x0000000203027220 */ /* 0x000fc80000400000 */
[----:B------:R-:W-:Y:S01]  /*2ce0*/  FFMA R2, R55, R0, R2 ;  /* 0x0000000037027223 */ /* 0x000fe20000000002 */
[----:B------:R-:W-:Y:S06]  /*2cf0*/  @!P1 EXIT ;  /* 0x000000000000994d */ /* 0x000fec0003800000 */
[----:B------:R-:W-:-:S05]  /*2d00*/  F2FP.BF16.F32.PACK_AB R2, RZ, R2 ;  /* 0x00000002ff02723e */ /* 0x000fca00000010ff */
[----:B------:R-:W-:Y:S01]  /*2d10*/  STG.E.U16 desc[UR12][R10.64+0x72], R2 ;  /* 0x000072020a007986 */ /* 0x000fe2000c10150c */
[----:B------:R-:W-:Y:S05]  /*2d20*/  EXIT ;  /* 0x000000000000794d */ /* 0x000fea0003800000 */
.L_x_22:
[----:B------:R-:W-:Y:S01]  /*2d30*/  ISETP.GT.AND P3, PT, R3, 0x1, PT ;  /* 0x000000010300780c */ /* 0x000fe20003f64270 */
[----:B------:R-:W-:Y:S01]  /*2d40*/  ULDC.64 UR4, c[0x0][0x650] ;  /* 0x0001940000047ab9 */ /* 0x000fe20000000a00 */
[-C--:B------:R-:W-:Y:S01]  /*2d50*/  FMUL R24, R24, R0.reuse ;  /* 0x0000000018187220 */ /* 0x080fe20000400000 */
[-C--:B------:R-:W-:Y:S01]  /*2d60*/  FMUL R25, R25, R0.reuse ;  /* 0x0000000019197220 */ /* 0x080fe20000400000 */
[----:B------:R-:W-:Y:S01]  /*2d70*/  ISETP.GT.AND P4, PT, R4, RZ, P3 ;  /* 0x000000ff0400720c */ /* 0x000fe20001f84270 */
[-C--:B------:R-:W-:Y:S01]  /*2d80*/  FMUL R26, R26, R0.reuse ;  /* 0x000000001a1a7220 */ /* 0x080fe20000400000 */
[----:B------:R-:W-:Y:S01]  /*2d90*/  LEA R6, P1, R12, UR4, 0x1 ;  /* 0x000000040c067c11 */ /* 0x000fe2000f8208ff */
[----:B------:R-:W-:Y:S01]  /*2da0*/  FMUL R27, R27, R0 ;  /* 0x000000001b1b7220 */ /* 0x000fe20000400000 */
[----:B------:R-:W-:Y:S01]  /*2db0*/  F2FP.BF16.F32.PACK_AB R24, RZ, R24 ;  /* 0x00000018ff18723e */ /* 0x000fe200000010ff */
[-C--:B------:R-:W-:Y:S01]  /*2dc0*/  FMUL R28, R28, R0.reuse ;  /* 0x000000001c1c7220 */ /* 0x080fe20000400000 */
[----:B------:R-:W-:Y:S01]  /*2dd0*/  LEA.HI.X R7, R12, UR5, R19, 0x1, P1 ;  /* 0x000000050c077c11 */ /* 0x000fe200088f0c13 */
[-C--:B------:R-:W-:Y:S01]  /*2de0*/  FMUL R29, R29, R0.reuse ;  /* 0x000000001d1d7220 */ /* 0x080fe20000400000 */
[----:B------:R-:W-:Y:S01]  /*2df0*/  F2FP.BF16.F32.PACK_AB R25, RZ, R25 ;  /* 0x00000019ff19723e */ /* 0x000fe200000010ff */
[-C--:B------:R-:W-:Y:S01]  /*2e00*/  FMUL R30, R30, R0.reuse ;  /* 0x000000001e1e7220 */ /* 0x080fe20000400000 */
[----:B------:R-:W-:Y:S01]  /*2e10*/  SHF.L.U64.HI R5, R17, 0x1, R16 ;  /* 0x0000000111057819 */ /* 0x000fe20000010210 */
[----:B------:R-:W-:Y:S01]  /*2e20*/  @P2 STG.E.U16 desc[UR12][R6.64], R24 ;  /* 0x0000001806002986 */ /* 0x000fe2000c10150c */
[----:B------:R-:W-:Y:S01]  /*2e30*/  ISETP.GT.AND P2, PT, R4, 0x8, P0 ;  /* 0x000000080400780c */ /* 0x000fe20000744270 */
[----:B------:R-:W-:Y:S01]  /*2e40*/  FMUL R31, R31, R0 ;  /* 0x000000001f1f7220 */ /* 0x000fe20000400000 */
[----:B------:R-:W-:Y:S01]  /*2e50*/  ISETP.GT.AND P1, PT, R3, 0x8, PT ;  /* 0x000000080300780c */ /* 0x000fe20003f24270 */
[----:B------:R-:W-:Y:S01]  /*2e60*/  @P4 STG.E.U16 desc[UR12][R6.64+0x2], R25 ;  /* 0x0000021906004986 */ /* 0x000fe2000c10150c */
[----:B------:R-:W-:Y:S01]  /*2e70*/  LEA R8, P4, R17, R6, 0x1 ;  /* 0x0000000611087211 */ /* 0x000fe200078808ff */
[-C--:B------:R-:W-:Y:S01]  /*2e80*/  FMUL R32, R32, R0.reuse ;  /* 0x0000000020207220 */ /* 0x080fe20000400000 */
[C---:B------:R-:W-:Y:S01]  /*2e90*/  ISETP.GT.AND P3, PT, R4.reuse, 0x8, P3 ;  /* 0x000000080400780c */ /* 0x040fe20001f64270 */
[-C--:B------:R-:W-:Y:S01]  /*2ea0*/  FMUL R33, R33, R0.reuse ;  /* 0x0000000021217220 */ /* 0x080fe20000400000 */
[----:B------:R-:W-:Y:S01]  /*2eb0*/  ISETP.GT.AND P0, PT, R3, 0x9, PT ;  /* 0x000000090300780c */ /* 0x000fe20003f04270 */
[----:B------:R-:W-:Y:S01]  /*2ec0*/  IMAD.X R9, R5, 0x1, R7, P4 ;  /* 0x0000000105097824 */ /* 0x000fe200020e0607 */
[----:B------:R-:W-:Y:S01]  /*2ed0*/  ISETP.GT.AND P5, PT, R4, RZ, P1 ;  /* 0x000000ff0400720c */ /* 0x000fe20000fa4270 */
[-C--:B------:R-:W-:Y:S01]  /*2ee0*/  FMUL R34, R34, R0.reuse ;  /* 0x0000000022227220 */ /* 0x080fe20000400000 */
[----:B------:R-:W-:Y:S01]  /*2ef0*/  ISETP.GT.AND P4, PT, R4, RZ, P0 ;  /* 0x000000ff0400720c */ /* 0x000fe20000784270 */
[----:B------:R-:W-:Y:S01]  /*2f00*/  FMUL R35, R35, R0 ;  /* 0x0000000023237220 */ /* 0x000fe20000400000 */
[----:B------:R-:W-:Y:S01]  /*2f10*/  F2FP.BF16.F32.PACK_AB R26, RZ, R26 ;  /* 0x0000001aff1a723e */ /* 0x000fe200000010ff */
[-C--:B------:R-:W-:Y:S01]  /*2f20*/  FMUL R36, R36, R0.reuse ;  /* 0x0000000024247220 */ /* 0x080fe20000400000 */
[----:B------:R-:W-:Y:S01]  /*2f30*/  F2FP.BF16.F32.PACK_AB R27, RZ, R27 ;  /* 0x0000001bff1b723e */ /* 0x000fe200000010ff */
[----:B------:R-:W-:Y:S01]  /*2f40*/  FMUL R37, R37, R0 ;  /* 0x0000000025257220 */ /* 0x000fe20000400000 */
[----:B------:R-:W-:Y:S01]  /*2f50*/  F2FP.BF16.F32.PACK_AB R28, RZ, R28 ;  /* 0x0000001cff1c723e */ /* 0x000fe200000010ff */
[----:B------:R-:W-:Y:S01]  /*2f60*/  @P2 STG.E.U16 desc[UR12][R8.64], R26 ;  /* 0x0000001a08002986 */ /* 0x000fe2000c10150c */
[----:B------:R-:W-:Y:S01]  /*2f70*/  F2FP.BF16.F32.PACK_AB R29, RZ, R29 ;  /* 0x0000001dff1d723e */ /* 0x000fe200000010ff */
[-C--:B------:R-:W-:Y:S01]  /*2f80*/  FMUL R38, R38, R0.reuse ;  /* 0x0000000026267220 */ /* 0x080fe20000400000 */
[C---:B------:R-:W-:Y:S01]  /*2f90*/  ISETP.GT.AND P1, PT, R4.reuse, 0x8, P1 ;  /* 0x000000080400780c */ /* 0x040fe20000f24270 */
[----:B------:R-:W-:Y:S01]  /*2fa0*/  @P3 STG.E.U16 desc[UR12][R8.64+0x2], R27 ;  /* 0x0000021b08003986 */ /* 0x000fe2000c10150c */
[----:B------:R-:W-:Y:S01]  /*2fb0*/  ISETP.GT.AND P3, PT, R3, 0x10, PT ;  /* 0x000000100300780c */ /* 0x000fe20003f64270 */
[-C--:B------:R-:W-:Y:S01]  /*2fc0*/  FMUL R39, R39, R0.reuse ;  /* 0x0000000027277220 */ /* 0x080fe20000400000 */
[----:B------:R-:W-:Y:S01]  /*2fd0*/  ISETP.GT.AND P2, PT, R4, 0x8, P0 ;  /* 0x000000080400780c */ /* 0x000fe20000744270 */
[----:B------:R-:W-:Y:S01]  /*2fe0*/  @P5 STG.E.U16 desc[UR12][R6.64+0x10], R28 ;  /* 0x0000101c06005986 */ /* 0x000fe2000c10150c */
[----:B------:R-:W-:Y:S01]  /*2ff0*/  ISETP.GT.AND P0, PT, R3, 0x11, PT ;  /* 0x000000110300780c */ /* 0x000fe20003f04270 */
[----:B------:R-:W-:Y:S01]  /*3000*/  FMUL R40, R40, R0 ;  /* 0x0000000028287220 */ /* 0x000fe20000400000 */
[----:B------:R-:W-:Y:S01]  /*3010*/  F2FP.BF16.F32.PACK_AB R30, RZ, R30 ;  /* 0x0000001eff1e723e */ /* 0x000fe200000010ff */
[----:B------:R-:W-:Y:S01]  /*3020*/  @P4 STG.E.U16 desc[UR12][R6.64+0x12], R29 ;  /* 0x0000121d06004986 */ /* 0x000fe2000c10150c */
[C---:B------:R-:W-:Y:S01]  /*3030*/  ISETP.GT.AND P4, PT, R4.reuse, RZ, P3 ;  /* 0x000000ff0400720c */ /* 0x040fe20001f84270 */
[-C--:B------:R-:W-:Y:S01]  /*3040*/  FMUL R41, R41, R0.reuse ;  /* 0x0000000029297220 */ /* 0x080fe20000400000 */
[----:B------:R-:W-:Y:S01]  /*3050*/  ISETP.GT.AND P5, PT, R4, RZ, P0 ;  /* 0x000000ff0400720c */ /* 0x000fe200007a4270 */
[----:B------:R-:W-:Y:S01]  /*3060*/  @P1 STG.E.U16 desc[UR12][R8.64+0x10], R30 ;  /* 0x0000101e08001986 */ /* 0x000fe2000c10150c */
[----:B------:R-:W-:Y:S01]  /*3070*/  F2FP.BF16.F32.PACK_AB R31, RZ, R31 ;  /* 0x0000001fff1f723e */ /* 0x000fe200000010ff */
[----:B------:R-:W-:Y:S01]  /*3080*/  FMUL R42, R42, R0 ;  /* 0x000000002a2a7220 */ /* 0x000fe20000400000 */
[----:B------:R-:W-:Y:S01]  /*3090*/  F2FP.BF16.F32.PACK_AB R32, RZ, R32 ;  /* 0x00000020ff20723e */ /* 0x000fe200000010ff */
[-C--:B------:R-:W-:Y:S01]  /*30a0*/  FMUL R43, R43, R0.reuse ;  /* 0x000000002b2b7220 */ /* 0x080fe20000400000 */
[----:B------:R-:W-:Y:S01]  /*30b0*/  F2FP.BF16.F32.PACK_AB R33, RZ, R33 ;  /* 0x00000021ff21723e */ /* 0x000fe200000010ff */
[----:B------:R-:W-:Y:S01]  /*30c0*/  @P2 STG.E.U16 desc[UR12][R8.64+0x12], R31 ;  /* 0x0000121f08002986 */ /* 0x000fe2000c10150c */
[----:B------:R-:W-:Y:S01]  /*30d0*/  ISETP.GT.AND P3, PT, R4, 0x8, P3 ;  /* 0x000000080400780c */ /* 0x000fe20001f64270 */
[-C--:B------:R-:W-:Y:S01]  /*30e0*/  FMUL R44, R44, R0.reuse ;  /* 0x000000002c2c7220 */ /* 0x080fe20000400000 */
[----:B------:R-:W-:Y:S01]  /*30f0*/  ISETP.GT.AND P1, PT, R3, 0x18, PT ;  /* 0x000000180300780c */ /* 0x000fe20003f24270 */
[----:B------:R-:W-:Y:S01]  /*3100*/  @P4 STG.E.U16 desc[UR12][R6.64+0x20], R32 ;  /* 0x0000202006004986 */ /* 0x000fe2000c10150c */
[C---:B------:R-:W-:Y:S01]  /*3110*/  ISETP.GT.AND P0, PT, R4.reuse, 0x8, P0 ;  /* 0x000000080400780c */ /* 0x040fe20000704270 */
[-C--:B------:R-:W-:Y:S01]  /*3120*/  FMUL R45, R45, R0.reuse ;  /* 0x000000002d2d7220 */ /* 0x080fe20000400000 */
[----:B------:R-:W-:Y:S01]  /*3130*/  ISETP.GT.AND P2, PT, R3, 0x19, PT ;  /* 0x000000190300780c */ /* 0x000fe20003f44270 */
[----:B------:R-:W-:Y:S01]  /*3140*/  @P5 STG.E.U16 desc[UR12][R6.64+0x22], R33 ;  /* 0x0000222106005986 */ /* 0x000fe2000c10150c */
        /* <DEDUP_REMOVED lines=12> */
[----:B------:R-:W-:Y:S01]  /*3210*/  ISETP.GT.AND P3, PT, R3, 0x20, PT ;  /* 0x000000200300780c */ /* 0x000fe20003f64270 */
[----:B------:R-:W-:Y:S01]  /*3220*/  @P0 STG.E.U16 desc[UR12][R8.64+0x22], R35 ;  /* 0x0000222308000986 */ /* 0x000fe2000c10150c */
[C---:B------:R-:W-:Y:S01]  /*3230*/  ISETP.GT.AND P1, PT, R4.reuse, 0x8, P1 ;  /* 0x000000080400780c */ /* 0x040fe20000f24270 */
[-C--:B------:R-:W-:Y:S01]  /*3240*/  FMUL R51, R51, R0.reuse ;  /* 0x0000000033337220 */ /* 0x080fe20000400000 */
[----:B------:R-:W-:Y:S01]  /*3250*/  ISETP.GT.AND P0, PT, R3, 0x21, PT ;  /* 0x000000210300780c */ /* 0x000fe20003f04270 */
[----:B------:R-:W-:Y:S01]  /*3260*/  @P4 STG.E.U16 desc[UR12][R6.64+0x30], R36 ;  /* 0x0000302406004986 */ /* 0x000fe2000c10150c */
[----:B------:R-:W-:Y:S01]  /*3270*/  ISETP.GT.AND P2, PT, R4, 0x8, P2 ;  /* 0x000000080400780c */ /* 0x000fe20001744270 */
[-C--:B------:R-:W-:Y:S01]  /*3280*/  FMUL R52, R52, R0.reuse ;  /* 0x0000000034347220 */ /* 0x080fe20000400000 */
[C---:B------:R-:W-:Y:S01]  /*3290*/  ISETP.GT.AND P4, PT, R4.reuse, RZ, P3 ;  /* 0x000000ff0400720c */ /* 0x040fe20001f84270 */
[----:B------:R-:W-:Y:S01]  /*32a0*/  @P5 STG.E.U16 desc[UR12][R6.64+0x32], R37 ;  /* 0x0000322506005986 */ /* 0x000fe2000c10150c */
        /* <DEDUP_REMOVED lines=8> */
[----:B------:R-:W-:-:S02]  /*3330*/  F2FP.BF16.F32.PACK_AB R41, RZ, R41 ;  /* 0x00000029ff29723e */ /* 0x000fc400000010ff */
[C---:B------:R-:W-:Y:S01]  /*3340*/  ISETP.GT.AND P3, PT, R4.reuse, 0x8, P3 ;  /* 0x000000080400780c */ /* 0x040fe20001f64270 */
[----:B------:R-:W-:Y:S01]  /*3350*/  @P2 STG.E.U16 desc[UR12][R8.64+0x32], R39 ;  /* 0x0000322708002986 */ /* 0x000fe2000c10150c */
[----:B------:R-:W-:Y:S02]  /*3360*/  ISETP.GT.AND P0, PT, R4, 0x8, P0 ;  /* 0x000000080400780c */ /* 0x000fe40000704270 */
[----:B------:R-:W-:Y:S01]  /*3370*/  F2FP.BF16.F32.PACK_AB R42, RZ, R42 ;  /* 0x0000002aff2a723e */ /* 0x000fe200000010ff */
[----:B------:R-:W-:Y:S01]  /*3380*/  @P4 STG.E.U16 desc[UR12][R6.64+0x40], R40 ;  /* 0x0000402806004986 */ /* 0x000fe2000c10150c */
[C---:B------:R-:W-:Y:S02]  /*3390*/  ISETP.GT.AND P4, PT, R3.reuse, 0x28, PT ;  /* 0x000000280300780c */ /* 0x040fe40003f84270 */
[----:B------:R-:W-:Y:S01]  /*33a0*/  F2FP.BF16.F32.PACK_AB R43, RZ, R43 ;  /* 0x0000002bff2b723e */ /* 0x000fe200000010ff */
[----:B------:R-:W-:Y:S01]  /*33b0*/  @P5 STG.E.U16 desc[UR12][R6.64+0x42], R41 ;  /* 0x0000422906005986 */ /* 0x000fe2000c10150c */
[----:B------:R-:W-:-:S02]  /*33c0*/  ISETP.GT.AND P5, PT, R3, 0x29, PT ;  /* 0x000000290300780c */ /* 0x000fc40003fa4270 */
[C---:B------:R-:W-:Y:S01]  /*33d0*/  ISETP.GT.AND P1, PT, R4.reuse, RZ, P4 ;  /* 0x000000ff0400720c */ /* 0x040fe20002724270 */
[----:B------:R-:W-:Y:S01]  /*33e0*/  @P3 STG.E.U16 desc[UR12][R8.64+0x40], R42 ;  /* 0x0000402a08003986 */ /* 0x000fe2000c10150c */
[----:B------:R-:W-:Y:S02]  /*33f0*/  ISETP.GT.AND P6, PT, R4, RZ, P5 ;  /* 0x000000ff0400720c */ /* 0x000fe40002fc4270 */
[----:B------:R-:W-:Y:S01]  /*3400*/  F2FP.BF16.F32.PACK_AB R44, RZ, R44 ;  /* 0x0000002cff2c723e */ /* 0x000fe200000010ff */
[----:B------:R-:W-:Y:S01]  /*3410*/  @P0 STG.E.U16 desc[UR12][R8.64+0x42], R43 ;  /* 0x0000422b08000986 */ /* 0x000fe2000c10150c */
[C---:B------:R-:W-:Y:S02]  /*3420*/  ISETP.GT.AND P3, PT, R3.reuse, 0x30, PT ;  /* 0x000000300300780c */ /* 0x040fe40003f64270 */
[C---:B------:R-:W-:Y:S02]  /*3430*/  ISETP.GT.AND P2, PT, R3.reuse, 0x31, PT ;  /* 0x000000310300780c */ /* 0x040fe40003f44270 */
[----:B------:R-:W-:-:S02]  /*3440*/  ISETP.GT.AND P0, PT, R3, 0x39, PT ;  /* 0x000000390300780c */ /* 0x000fc40003f04270 */
[C---:B------:R-:W-:Y:S01]  /*3450*/  ISETP.GT.AND P4, PT, R4.reuse, 0x8, P4 ;  /* 0x000000080400780c */ /* 0x040fe20002784270 */
[----:B------:R-:W-:Y:S01]  /*3460*/  @P1 STG.E.U16 desc[UR12][R6.64+0x50], R44 ;  /* 0x0000502c06001986 */ /* 0x000fe2000c10150c */
[----:B------:R-:W-:Y:S01]  /*3470*/  ISETP.GT.AND P1, PT, R3, 0x38, PT ;  /* 0x000000380300780c */ /* 0x000fe20003f24270 */
[----:B------:R-:W-:Y:S01]  /*3480*/  @P6 IMAD.MOV.U32 R2, RZ, RZ, R6 ;  /* 0x000000ffff026224 */ /* 0x000fe200078e0006 */
[----:B------:R-:W-:Y:S01]  /*3490*/  F2FP.BF16.F32.PACK_AB R45, RZ, R45 ;  /* 0x0000002dff2d723e */ /* 0x000fe200000010ff */
[----:B------:R-:W-:Y:S01]  /*34a0*/  @P6 IMAD.MOV.U32 R3, RZ, RZ, R7 ;  /* 0x000000ffff036224 */ /* 0x000fe200078e0007 */
[----:B------:R-:W-:Y:S02]  /*34b0*/  F2FP.BF16.F32.PACK_AB R46, RZ, R46 ;  /* 0x0000002eff2e723e */ /* 0x000fe400000010ff */
[----:B------:R-:W-:Y:S02]  /*34c0*/  F2FP.BF16.F32.PACK_AB R47, RZ, R47 ;  /* 0x0000002fff2f723e */ /* 0x000fe400000010ff */
[----:B------:R0:W-:Y:S01]  /*34d0*/  @P6 STG.E.U16 desc[UR12][R2.64+0x52], R45 ;  /* 0x0000522d02006986 */ /* 0x0001e2000c10150c */
[----:B------:R-:W-:-:S02]  /*34e0*/  ISETP.GT.AND P6, PT, R4, 0x8, P5 ;  /* 0x000000080400780c */ /* 0x000fc40002fc4270 */
[C---:B------:R-:W-:Y:S02]  /*34f0*/  ISETP.GT.AND P5, PT, R4.reuse, RZ, P3 ;  /* 0x000000ff0400720c */ /* 0x040fe40001fa4270 */
[----:B------:R-:W-:Y:S02]  /*3500*/  ISETP.GT.AND P3, PT, R4, 0x8, P3 ;  /* 0x000000080400780c */ /* 0x000fe40001f64270 */
[----:B------:R-:W-:Y:S02]  /*3510*/  F2FP.BF16.F32.PACK_AB R48, RZ, R48 ;  /* 0x00000030ff30723e */ /* 0x000fe400000010ff */
[----:B------:R-:W-:Y:S02]  /*3520*/  F2FP.BF16.F32.PACK_AB R49, RZ, R49 ;  /* 0x00000031ff31723e */ /* 0x000fe400000010ff */
[----:B------:R-:W-:Y:S01]  /*3530*/  F2FP.BF16.F32.PACK_AB R50, RZ, R50 ;  /* 0x00000032ff32723e */ /* 0x000fe200000010ff */
[----:B0-----:R-:W-:Y:S01]  /*3540*/  @P4 IMAD.MOV.U32 R2, RZ, RZ, R8 ;  /* 0x000000ffff024224 */ /* 0x001fe200078e0008 */
[----:B------:R-:W-:Y:S01]  /*3550*/  F2FP.BF16.F32.PACK_AB R51, RZ, R51 ;  /* 0x00000033ff33723e */ /* 0x000fe200000010ff */
[----:B------:R-:W-:Y:S01]  /*3560*/  @P4 IMAD.MOV.U32 R3, RZ, RZ, R9 ;  /* 0x000000ffff034224 */ /* 0x000fe200078e0009 */
[----:B------:R-:W-:-:S02]  /*3570*/  F2FP.BF16.F32.PACK_AB R52, RZ, R52 ;  /* 0x00000034ff34723e */ /* 0x000fc400000010ff */
[----:B------:R-:W-:Y:S02]  /*3580*/  F2FP.BF16.F32.PACK_AB R53, RZ, R53 ;  /* 0x00000035ff35723e */ /* 0x000fe400000010ff */
[----:B------:R0:W-:Y:S01]  /*3590*/  @P4 STG.E.U16 desc[UR12][R2.64+0x50], R46 ;  /* 0x0000502e02004986 */ /* 0x0001e2000c10150c */
[C---:B------:R-:W-:Y:S02]  /*35a0*/  ISETP.GT.AND P4, PT, R4.reuse, RZ, P2 ;  /* 0x000000ff0400720c */ /* 0x040fe40001784270 */
[----:B------:R-:W-:Y:S02]  /*35b0*/  ISETP.GT.AND P2, PT, R4, 0x8, P2 ;  /* 0x000000080400780c */ /* 0x000fe40001744270 */
[----:B------:R-:W-:Y:S01]  /*35c0*/  F2FP.BF16.F32.PACK_AB R54, RZ, R54 ;  /* 0x00000036ff36723e */ /* 0x000fe200000010ff */
[----:B0-----:R-:W-:Y:S02]  /*35d0*/  @P6 IMAD.MOV.U32 R2, RZ, RZ, R8 ;  /* 0x000000ffff026224 */ /* 0x001fe400078e0008 */
[----:B------:R-:W-:-:S05]  /*35e0*/  @P6 IMAD.MOV.U32 R3, RZ, RZ, R9 ;  /* 0x000000ffff036224 */ /* 0x000fca00078e0009 */
[----:B------:R0:W-:Y:S01]  /*35f0*/  @P6 STG.E.U16 desc[UR12][R2.64+0x52], R47 ;  /* 0x0000522f02006986 */ /* 0x0001e2000c10150c */
[C---:B------:R-:W-:Y:S02]  /*3600*/  ISETP.GT.AND P6, PT, R4.reuse, RZ, P0 ;  /* 0x000000ff0400720c */ /* 0x040fe400007c4270 */
[----:B------:R-:W-:Y:S01]  /*3610*/  ISETP.GT.AND P0, PT, R4, 0x8, P0 ;  /* 0x000000080400780c */ /* 0x000fe20000704270 */
[----:B0-----:R-:W-:Y:S02]  /*3620*/  @P5 IMAD.MOV.U32 R2, RZ, RZ, R6 ;  /* 0x000000ffff025224 */ /* 0x001fe400078e0006 */
[----:B------:R-:W-:-:S05]  /*3630*/  @P5 IMAD.MOV.U32 R3, RZ, RZ, R7 ;  /* 0x000000ffff035224 */ /* 0x000fca00078e0007 */
[----:B------:R0:W-:Y:S01]  /*3640*/  @P5 STG.E.U16 desc[UR12][R2.64+0x60], R48 ;  /* 0x0000603002005986 */ /* 0x0001e2000c10150c */
[C---:B------:R-:W-:Y:S02]  /*3650*/  ISETP.GT.AND P5, PT, R4.reuse, RZ, P1 ;  /* 0x000000ff0400720c */ /* 0x040fe40000fa4270 */
[----:B------:R-:W-:Y:S01]  /*3660*/  ISETP.GT.AND P1, PT, R4, 0x8, P1 ;  /* 0x000000080400780c */ /* 0x000fe20000f24270 */
[----:B0-----:R-:W-:Y:S02]  /*3670*/  @P4 IMAD.MOV.U32 R2, RZ, RZ, R6 ;  /* 0x000000ffff024224 */ /* 0x001fe400078e0006 */
[----:B------:R-:W-:-:S05]  /*3680*/  @P4 IMAD.MOV.U32 R3, RZ, RZ, R7 ;  /* 0x000000ffff034224 */ /* 0x000fca00078e0007 */
[----:B------:R0:W-:Y:S02]  /*3690*/  @P4 STG.E.U16 desc[UR12][R2.64+0x62], R49 ;  /* 0x0000623102004986 */ /* 0x0001e4000c10150c */
        /* <DEDUP_REMOVED lines=8> */
[----:B------:R0:W-:Y:S04]  /*3720*/  @P5 STG.E.U16 desc[UR12][R2.64+0x70], R52 ;  /* 0x0000703402005986 */ /* 0x0001e8000c10150c */
[----:B------:R1:W-:Y:S01]  /*3730*/  @P6 STG.E.U16 desc[UR12][R6.64+0x72], R53 ;  /* 0x0000723506006986 */ /* 0x0003e2000c10150c */
[----:B0-----:R-:W-:Y:S02]  /*3740*/  @P1 IMAD.MOV.U32 R2, RZ, RZ, R8 ;  /* 0x000000ffff021224 */ /* 0x001fe400078e0008 */
[----:B------:R-:W-:-:S05]  /*3750*/  @P1 IMAD.MOV.U32 R3, RZ, RZ, R9 ;  /* 0x000000ffff031224 */ /* 0x000fca00078e0009 */
[----:B------:R1:W-:Y:S01]  /*3760*/  @P1 STG.E.U16 desc[UR12][R2.64+0x70], R54 ;  /* 0x0000703602001986 */ /* 0x0003e2000c10150c */
[----:B------:R-:W-:Y:S05]  /*3770*/  @!P0 EXIT ;  /* 0x000000000000894d */ /* 0x000fea0003800000 */
[----:B------:R-:W-:-:S05]  /*3780*/  F2FP.BF16.F32.PACK_AB R0, RZ, R0 ;  /* 0x00000000ff00723e */ /* 0x000fca00000010ff */
[----:B------:R-:W-:Y:S01]  /*3790*/  STG.E.U16 desc[UR12][R8.64+0x72], R0 ;  /* 0x0000720008007986 */ /* 0x000fe2000c10150c */
[----:B------:R-:W-:Y:S05]  /*37a0*/  EXIT ;  /* 0x000000000000794d */ /* 0x000fea0003800000 */
.L_x_10:
[----:B------:R-:W-:-:S13]  /*37b0*/  ISETP.NE.AND P0, PT, R6, RZ, PT ;  /* 0x000000ff0600720c */ /* 0x000fda0003f05270 */
[----:B------:R-:W-:Y:S05]  /*37c0*/  @P0 EXIT ;  /* 0x000000000000094d */ /* 0x000fea0003800000 */
[----:B------:R-:W-:Y:S01]  /*37d0*/  ELECT P0, URZ, PT ;  /* 0x00000000003f782f */ /* 0x000fe20003800000 */
[----:B------:R-:W-:-:S12]  /*37e0*/  BSSY B0, `(.L_x_83) ;  /* 0x0000083000007945 */ /* 0x000fd80003800000 */
[----:B------:R-:W-:Y:S05]  /*37f0*/  @!P0 BRA `(.L_x_84) ;  /* 0x0000000800048947 */ /* 0x000fea0003800000 */
[----:B------:R-:W-:Y:S02]  /*3800*/  ISETP.GE.AND P0, PT, R4, 0x1, PT ;  /* 0x000000010400780c */ /* 0x000fe40003f06270 */
[----:B------:R-:W-:-:S04]  /*3810*/  SHF.R.S32.HI R5, RZ, 0x1f, R8 ;  /* 0x0000001fff057819 */ /* 0x000fc80000011408 */
[----:B------:R-:W-:-:S07]  /*3820*/  LEA.HI R5, R5, R8, RZ, 0x7 ;  /* 0x0000000805057211 */ /* 0x000fce00078f38ff */
[----:B------:R-:W-:Y:S05]  /*3830*/  @!P0 BRA `(.L_x_84) ;  /* 0x0000000400f48947 */ /* 0x000fea0003800000 */
[----:B-1---5:R-:W0:Y:S01]  /*3840*/  S2R R0, SR_CTAID.X ;  /* 0x0000000000007919 */ /* 0x022e220000002500 */
[----:B------:R-:W-:Y:S01]  /*3850*/  LOP3.LUT R5, R5, 0xffffff80, RZ, 0xc0, !PT ;  /* 0xffffff8005057812 */ /* 0x000fe200078ec0ff */
[----:B------:R-:W-:Y:S01]  /*3860*/  ULDC UR4, c[0x0][0x384] ;  /* 0x0000e10000047ab9 */ /* 0x000fe20000000800 */
[C---:B------:R-:W-:Y:S01]  /*3870*/  LOP3.LUT P0, RZ, R8.reuse, 0x1f, RZ, 0xc0, !PT ;  /* 0x0000001f08ff7812 */ /* 0x040fe2000780c0ff */
[----:B------:R-:W1:Y:S01]  /*3880*/  S2R R10, SR_CTAID.Y ;  /* 0x00000000000a7919 */ /* 0x000e620000002600 */
[----:B------:R-:W-:Y:S01]  /*3890*/  ULDC UR5, c[0x0][0x388] ;  /* 0x0000e20000057ab9 */ /* 0x000fe20000000800 */
[----:B------:R-:W-:Y:S01]  /*38a0*/  IMAD.IADD R5, R8, 0x1, -R5 ;  /* 0x0000000108057824 */ /* 0x000fe200078e0a05 */
[----:B------:R-:W-:Y:S01]  /*38b0*/  LOP3.LUT R18, R3, 0x2, RZ, 0xfc, !PT ;  /* 0x0000000203127812 */ /* 0x000fe200078efcff */
[----:B------:R-:W-:Y:S01]  /*38c0*/  VIADD R22, R4, 0x1 ;  /* 0x0000000104167836 */ /* 0x000fe20000000000 */
[----:B------:R-:W-:Y:S01]  /*38d0*/  CS2R R6, SRZ ;  /* 0x0000000000067805 */ /* 0x000fe2000001ff00 */
[----:B---3--:R-:W-:Y:S01]  /*38e0*/  IMAD.MOV.U32 R2, RZ, RZ, RZ ;  /* 0x000000ffff027224 */ /* 0x008fe200078e00ff */
[----:B------:R-:W-:-:S02]  /*38f0*/  ISETP.NE.AND P1, PT, R5, RZ, PT ;  /* 0x000000ff0500720c */ /* 0x000fc40003f25270 */
[----:B------:R-:W-:Y:S02]  /*3900*/  CS2R R8, SRZ ;  /* 0x0000000000087805 */ /* 0x000fe4000001ff00 */
[----:B------:R-:W-:Y:S01]  /*3910*/  ISETP.NE.OR P0, PT, R5, RZ, !P0 ;  /* 0x000000ff0500720c */ /* 0x000fe20004705670 */
[----:B------:R-:W-:Y:S02]  /*3920*/  IMAD.MOV.U32 R5, RZ, RZ, 0x1 ;  /* 0x00000001ff057424 */ /* 0x000fe400078e00ff */
[----:B0-----:R-:W-:-:S04]  /*3930*/  IMAD.SHL.U32 R19, R0, 0x40, RZ ;  /* 0x0000004000137824 */ /* 0x001fc800078e00ff */
[----:B------:R-:W-:-:S04]  /*3940*/  IMAD.HI.U32 R0, R19, UR4, RZ ;  /* 0x0000000413007c27 */ /* 0x000fc8000f8e00ff */
[----:B-1----:R-:W-:Y:S01]  /*3950*/  IMAD.SHL.U32 R16, R10, 0x40, RZ ;  /* 0x000000400a107824 */ /* 0x002fe200078e00ff */
[----:B------:R-:W-:-:S07]  /*3960*/  SHF.R.U32.HI R0, RZ, UR5, R0 ;  /* 0x00000005ff007c19 */ /* 0x000fce0008011600 */
.L_x_88:
[----:B------:R-:W0:Y:S01]  /*3970*/  S2R R11, SR_CgaCtaId ;  /* 0x00000000000b7919 */ /* 0x000e220000008800 */
[----:B------:R-:W-:-:S04]  /*3980*/  MOV R10, 0x400 ;  /* 0x00000400000a7802 */ /* 0x000fc80000000f00 */
[----:B0-----:R-:W-:Y:S02]  /*3990*/  LEA R21, R11, R10, 0x18 ;  /* 0x0000000a0b157211 */ /* 0x001fe400078ec0ff */
[----:B------:R-:W-:-:S03]  /*39a0*/  SHF.L.U32 R10, R5, 0x1f, RZ ;  /* 0x0000001f050a7819 */ /* 0x000fc600000006ff */
[----:B------:R-:W-:-:S07]  /*39b0*/  IMAD R17, R2, 0x8, R21 ;  /* 0x0000000802117824 */ /* 0x000fce00078e0215 */
.L_x_85:
[----:B0-----:R0:W1:Y:S02]  /*39c0*/  SYNCS.PHASECHK.TRANS64.TRYWAIT P2, [R17+URZ+0x38070], R10 ;  /* 0x0380700a110075a7 */ /* 0x001064000804017f */
[----:B-1----:R-:W-:Y:S05]  /*39d0*/  @!P2 NANOSLEEP.SYNCS 0x989680 ;  /* 0x009896800000a95d */ /* 0x002fea0003900000 */
[----:B------:R-:W1:Y:S02]  /*39e0*/  @!P2 SYNCS.PHASECHK.TRANS64 P2, [R17+URZ+0x38070], R10 ;  /* 0x0380700a1100a5a7 */ /* 0x000e64000804007f */
[----:B-1----:R-:W-:Y:S05]  /*39f0*/  @!P2 BRA `(.L_x_85) ;  /* 0xfffffffc00f0a947 */ /* 0x002fea000383ffff */
[----:B0-----:R-:W0:Y:S02]  /*3a00*/  @!P1 LDC R10, c[0x0][0x580] ;  /* 0x00016000ff0a9b82 */ /* 0x001e240000000800 */
[----:B0-----:R0:W-:Y:S02]  /*3a10*/  @!P1 SYNCS.ARRIVE.TRANS64 RZ, [R17+URZ+0x38000], R10 ;  /* 0x0380000a11ff99a7 */ /* 0x0011e4000800003f */
[----:B0-----:R-:W-:-:S04]  /*3a20*/  PRMT R10, R18, 0x9910, RZ ;  /* 0x00009910120a7816 */ /* 0x001fc800000000ff */
[----:B------:R-:W-:-:S13]  /*3a30*/  ISETP.NE.AND P2, PT, R10, 0x2, PT ;  /* 0x000000020a00780c */ /* 0x000fda0003f45270 */
[----:B------:R-:W-:Y:S05]  /*3a40*/  @P2 BRA `(.L_x_86) ;  /* 0x0000000000042947 */ /* 0x000fea0003800000 */
[----:B------:R-:W-:Y:S01]  /*3a50*/  BPT.TRAP 0x1 ;  /* 0x000000040000795c */ /* 0x000fe20000300000 */
.L_x_86:
[----:B------:R-:W-:Y:S05]  /*3a60*/  @P0 BRA `(.L_x_87) ;  /* 0x0000000000040947 */ /* 0x000fea0003800000 */
[----:B------:R-:W-:Y:S01]  /*3a70*/  BPT.TRAP 0x1 ;  /* 0x000000040000795c */ /* 0x000fe20000300000 */
.L_x_87:
[----:B------:R-:W0:Y:S01]  /*3a80*/  LDC R12, c[0x0][0x380] ;  /* 0x0000e000ff0c7b82 */ /* 0x000e220000000800 */
[----:B------:R-:W-:Y:S01]  /*3a90*/  R2UR UR4, R0 ;  /* 0x00000000000472ca */ /* 0x000fe200000e0000 */
[----:B------:R-:W-:Y:S01]  /*3aa0*/  ULDC UR14, c[0x0][0x38c] ;  /* 0x0000e300000e7ab9 */ /* 0x000fe20000000800 */
[----:B------:R-:W-:Y:S01]  /*3ab0*/  R2UR UR13, R19 ;  /* 0x00000000130d72ca */ /* 0x000fe200000e0000 */
[----:B------:R-:W-:Y:S01]  /*3ac0*/  UISETP.NE.AND UP0, UPT, UR14, 0x1, UPT ;  /* 0x000000010e00788c */ /* 0x000fe2000bf05270 */
[----:B------:R-:W-:Y:S01]  /*3ad0*/  R2UR UR10, R21 ;  /* 0x00000000150a72ca */ /* 0x000fe200000e0000 */
[----:B------:R-:W-:Y:S01]  /*3ae0*/  ULDC UR23, c[0x0][0x398] ;  /* 0x0000e60000177ab9 */ /* 0x000fe20000000800 */
[----:B------:R-:W-:Y:S01]  /*3af0*/  R2UR UR16, R2 ;  /* 0x00000000021072ca */ /* 0x000fe200000e0000 */
[----:B------:R-:W1:Y:S01]  /*3b00*/  LDC.64 R10, c[0x0][0x3f8] ;  /* 0x0000fe00ff0a7b82 */ /* 0x000e620000000a00 */
[----:B------:R-:W-:Y:S01]  /*3b10*/  R2UR UR18, R8 ;  /* 0x00000000081272ca */ /* 0x000fe200000e0000 */
[----:B------:R-:W-:Y:S01]  /*3b20*/  ULDC UR12, c[0x0][0x3ec] ;  /* 0x0000fb00000c7ab9 */ /* 0x000fe20000000800 */
[----:B------:R-:W-:Y:S01]  /*3b30*/  R2UR UR17, R17 ;  /* 0x00000000111172ca */ /* 0x000fe200000e0000 */
[----:B------:R-:W-:Y:S01]  /*3b40*/  VIADD R22, R22, 0xffffffff ;  /* 0xffffffff16167836 */ /* 0x000fe20000000000 */
[----:B------:R-:W-:Y:S01]  /*3b50*/  ULDC.64 UR26, c[0x0][0x198] ;  /* 0x00006600001a7ab9 */ /* 0x000fe20000000a00 */
[----:B------:R-:W-:Y:S01]  /*3b60*/  ULDC.64 UR20, c[0x0][0x3f0] ;  /* 0x0000fc0000147ab9 */ /* 0x000fe20000000a00 */
[----:B------:R-:W-:Y:S01]  /*3b70*/  @UP0 ULDC.64 UR8, c[0x0][0x390] ;  /* 0x0000e40000080ab9 */ /* 0x000fe20000000a00 */
[----:B------:R-:W1:Y:S01]  /*3b80*/  LDC.64 R14, c[0x0][0x3d0] ;  /* 0x0000f400ff0e7b82 */ /* 0x000e620000000a00 */
[----:B------:R-:W-:Y:S01]  /*3b90*/  ISETP.GT.AND P6, PT, R22, 0x1, PT ;  /* 0x000000011600780c */ /* 0x000fe20003fc4270 */
[----:B------:R-:W-:Y:S01]  /*3ba0*/  VIADD R2, R2, 0x1 ;  /* 0x0000000102027836 */ /* 0x000fe20000000000 */
[----:B------:R-:W-:Y:S01]  /*3bb0*/  UMOV UR24, 0x0 ;  /* 0x0000000000187882 */ /* 0x000fe20000000000 */
[----:B------:R-:W-:-:S02]  /*3bc0*/  ULEA UR16, UR16, UR10, 0xd ;  /* 0x0000000a10107291 */ /* 0x000fc4000f8e683f */
[----:B------:R-:W-:Y:S01]  /*3bd0*/  USHF.L.U32 UR18, UR18, 0x6, URZ ;  /* 0x0000000612127899 */ /* 0x000fe2000800063f */
[----:B------:R-:W-:Y:S01]  /*3be0*/  ISETP.NE.AND P5, PT, R2, 0xe, PT ;  /* 0x0000000e0200780c */ /* 0x000fe20003fa5270 */
[----:B------:R-:W2:Y:S01]  /*3bf0*/  LDC.64 R20, c[0x0][0x3e0] ;  /* 0x0000f800ff147b82 */ /* 0x000ea20000000a00 */
[----:B0-----:R-:W-:Y:S01]  /*3c00*/  ISETP.NE.AND P2, PT, R12, 0x1, PT ;  /* 0x000000010c00780c */ /* 0x001fe20003f45270 */
[----:B------:R-:W-:Y:S01]  /*3c10*/  UIADD3 UR17, UR17, 0x38000, URZ ;  /* 0x0003800011117890 */ /* 0x000fe2000fffe03f */
[----:B------:R-:W-:Y:S01]  /*3c20*/  SEL R2, R2, RZ, P5 ;  /* 0x000000ff02027207 */ /* 0x000fe20002800000 */
[----:B------:R-:W-:-:S10]  /*3c30*/  UMOV UR25, 0x10000000 ;  /* 0x1000000000197882 */ /* 0x000fd40000000000 */
[----:B------:R-:W-:Y:S01]  /*3c40*/  @P2 IMAD.U32 R13, RZ, RZ, UR4 ;  /* 0x00000004ff0d2e24 */ /* 0x000fe2000f8e00ff */
[----:B------:R-:W-:Y:S01]  /*3c50*/  ULDC.64 UR4, c[0x0][0x3c8] ;  /* 0x0000f20000047ab9 */ /* 0x000fe20000000a00 */
[----:B-1----:R-:W-:Y:S02]  /*3c60*/  IMAD R11, R7, R14, R11 ;  /* 0x0000000e070b7224 */ /* 0x002fe400078e020b */
[----:B------:R-:W-:Y:S01]  /*3c70*/  IMAD R10, R9, UR5, R10 ;  /* 0x00000005090a7c24 */ /* 0x000fe2000f8e020a */
[----:B------:R-:W-:Y:S02]  /*3c80*/  @P2 R2UR UR13, R13 ;  /* 0x000000000d0d22ca */ /* 0x000fe400000e0000 */
[----:B------:R-:W0:Y:S01]  /*3c90*/  LDC R13, c[0x0][0x400] ;  /* 0x00010000ff0d7b82 */ /* 0x000e220000000800 */
[----:B------:R-:W-:Y:S02]  /*3ca0*/  IMAD.U32 R11, R11, 0x20, R10 ;  /* 0x000000200b0b7824 */ /* 0x000fe400078e000a */
[----:B------:R-:W-:-:S05]  /*3cb0*/  VIADD R10, R8, 0x1 ;  /* 0x00000001080a7836 */ /* 0x000fca0000000000 */
[----:B------:R-:W-:-:S03]  /*3cc0*/  ISETP.NE.AND P2, PT, R10, UR15, PT ;  /* 0x0000000f0a007c0c */ /* 0x000fc6000bf45270 */
[----:B------:R-:W-:Y:S02]  /*3cd0*/  UIMAD.WIDE.U32 UR6, UR13, UR8, URZ ;  /* 0x000000080d0672a5 */ /* 0x000fe4000f8e003f */
[----:B------:R-:W-:Y:S01]  /*3ce0*/  UMOV UR5, UR13 ;  /* 0x0000000d00057c82 */ /* 0x000fe20008000000 */
[----:B------:R-:W-:Y:S02]  /*3cf0*/  UIADD3 UR6, UP1, UR26, 0xf0, URZ ;  /* 0x000000f01a067890 */ /* 0x000fe4000ff3e03f */
[----:B------:R-:W-:Y:S02]  /*3d00*/  @UP0 USHF.R.U32.HI UR5, URZ, UR9, UR7 ;  /* 0x000000093f050299 */ /* 0x000fe40008011607 */
[----:B------:R-:W-:Y:S02]  /*3d10*/  UIADD3 UR7, -UR13, URZ, URZ ;  /* 0x0000003f0d077290 */ /* 0x000fe4000fffe13f */
[----:B------:R-:W-:Y:S01]  /*3d20*/  UISETP.NE.AND UP0, UPT, UR23, 0x1, UPT ;  /* 0x000000011700788c */ /* 0x000fe2000bf05270 */
[----:B------:R-:W-:-:S02]  /*3d30*/  ULDC.64 UR8, c[0x0][0x3c0] ;  /* 0x0000f00000087ab9 */ /* 0x000fc40000000a00 */
[----:B------:R-:W-:Y:S01]  /*3d40*/  UMOV UR22, UR5 ;  /* 0x0000000500167c82 */ /* 0x000fe20008000000 */
[----:B0-----:R-:W-:Y:S01]  /*3d50*/  IMAD R8, R6, R15, R13 ;  /* 0x0000000f06087224 */ /* 0x001fe200078e020d */
[----:B------:R-:W-:Y:S01]  /*3d60*/  UIADD3 UR26, UP2, UR26, 0x270, URZ ;  /* 0x000002701a1a7890 */ /* 0x000fe2000ff5e03f */
[----:B------:R-:W-:Y:S02]  /*3d70*/  VIADD R13, R9, 0x1 ;  /* 0x00000001090d7836 */ /* 0x000fe40000000000 */
[----:B------:R-:W-:Y:S01]  /*3d80*/  IMAD R12, R12, UR7, R19 ;  /* 0x000000070c0c7c24 */ /* 0x000fe2000f8e0213 */
[----:B------:R-:W-:Y:S01]  /*3d90*/  UIADD3 UR7, -UR5, URZ, URZ ;  /* 0x0000003f05077290 */ /* 0x000fe2000fffe13f */
[----:B------:R-:W-:Y:S01]  /*3da0*/  @P2 IMAD.MOV R13, RZ, RZ, R9 ;  /* 0x000000ffff0d2224 */ /* 0x000fe200078e0209 */
[----:B------:R-:W-:Y:S01]  /*3db0*/  @UP0 ULDC UR10, c[0x0][0x39c] ;  /* 0x0000e700000a0ab9 */ /* 0x000fe20000000800 */
[----:B------:R-:W-:Y:S01]  /*3dc0*/  IMAD.U32 R8, R8, 0x400, R11 ;  /* 0x0000040008087824 */ /* 0x000fe200078e000b */
[----:B------:R-:W-:Y:S01]  /*3dd0*/  R2UR UR19, R12 ;  /* 0x000000000c1372ca */ /* 0x000fe200000e0000 */
[----:B------:R-:W-:Y:S01]  /*3de0*/  UIMAD.WIDE.U32 UR10, UR5, UR10, URZ ;  /* 0x0000000a050a72a5 */ /* 0x000fe2000f8e003f */
[----:B--2---:R-:W-:Y:S01]  /*3df0*/  ISETP.NE.AND P3, PT, R13, R20, PT ;  /* 0x000000140d00720c */ /* 0x004fe20003f65270 */
[----:B------:R-:W-:Y:S01]  /*3e00*/  @UP0 ULDC UR29, c[0x0][0x3a0] ;  /* 0x0000e800001d0ab9 */ /* 0x000fe20000000800 */
[----:B------:R-:W-:Y:S01]  /*3e10*/  R2UR UR28, R8 ;  /* 0x00000000081c72ca */ /* 0x000fe200000e0000 */
[----:B------:R-:W-:Y:S01]  /*3e20*/  @UP0 USHF.R.U32.HI UR22, URZ, UR29, UR11 ;  /* 0x0000001d3f160299 */ /* 0x000fe2000801160b */
[C---:B------:R-:W-:Y:S01]  /*3e30*/  VIADD R12, R7.reuse, 0x1 ;  /* 0x00000001070c7836 */ /* 0x040fe20000000000 */
[----:B------:R-:W-:Y:S01]  /*3e40*/  UIMAD UR7, UR14, UR7, UR13 ;  /* 0x000000070e0772a4 */ /* 0x000fe2000f8e020d */
[----:B------:R-:W-:Y:S01]  /*3e50*/  R2UR UR13, R7 ;  /* 0x00000000070d72ca */ /* 0x000fe200000e0000 */
[----:B------:R-:W-:Y:S01]  /*3e60*/  UMOV UR10, UR18 ;  /* 0x00000012000a7c82 */ /* 0x000fe20008000000 */
[----:B------:R-:W-:Y:S01]  /*3e70*/  R2UR UR11, R16 ;  /* 0x00000000100b72ca */ /* 0x000fe200000e0000 */
[----:B------:R-:W-:Y:S01]  /*3e80*/  UIMAD UR20, UR7, UR9, UR20 ;  /* 0x00000009071472a4 */ /* 0x000fe2000f8e0214 */
[C---:B------:R-:W-:Y:S01]  /*3e90*/  R2UR UR14, R6.reuse ;  /* 0x00000000060e72ca */ /* 0x040fe200000e0000 */
[----:B------:R-:W-:Y:S01]  /*3ea0*/  UIMAD UR19, UR19, UR8, UR12 ;  /* 0x00000008131372a4 */ /* 0x000fe2000f8e020c */
[----:B------:R-:W-:Y:S01]  /*3eb0*/  R2UR UR12, R9 ;  /* 0x00000000090c72ca */ /* 0x000fe200000e0000 */
[----:B------:R-:W-:Y:S01]  /*3ec0*/  UIADD3 UR8, -UR22, URZ, URZ ;  /* 0x0000003f16087290 */ /* 0x000fe2000fffe13f */
[----:B------:R-:W-:Y:S01]  /*3ed0*/  @P3 IMAD.MOV R12, RZ, RZ, R7 ;  /* 0x000000ffff0c3224 */ /* 0x000fe200078e0207 */
[----:B------:R-:W-:Y:S01]  /*3ee0*/  UIADD3.X UR7, URZ, UR27, URZ, UP1, !UPT ;  /* 0x0000001b3f077290 */ /* 0x000fe20008ffe43f */
[----:B------:R-:W-:Y:S01]  /*3ef0*/  SEL R8, RZ, 0x1, P5 ;  /* 0x00000001ff087807 */ /* 0x000fe20002800000 */
[----:B------:R-:W-:Y:S01]  /*3f00*/  UIMAD UR5, UR23, UR8, UR5 ;  /* 0x00000008170572a4 */ /* 0x000fe2000f8e0205 */
[----:B------:R-:W-:Y:S01]  /*3f10*/  VIADD R11, R6, 0x1 ;  /* 0x00000001060b7836 */ /* 0x000fe20000000000 */
[----:B------:R-:W-:Y:S01]  /*3f20*/  ISETP.NE.AND P4, PT, R12, R21, PT ;  /* 0x000000150c00720c */ /* 0x000fe20003f85270 */
[----:B------:R-:W-:Y:S01]  /*3f30*/  UIADD3 UR8, UR16, 0x1c000, URZ ;  /* 0x0001c00010087890 */ /* 0x000fe2000fffe03f */
[----:B------:R-:W-:Y:S01]  /*3f40*/  LOP3.LUT R5, R5, R8, RZ, 0x3c, !PT ;  /* 0x0000000805057212 */ /* 0x000fe200078e3cff */
[----:B------:R-:W-:Y:S01]  /*3f50*/  UIMAD UR21, UR5, UR4, UR21 ;  /* 0x00000004051572a4 */ /* 0x000fe2000f8e0215 */
[----:B------:R-:W-:Y:S01]  /*3f60*/  SEL R8, R10, RZ, P2 ;  /* 0x000000ff0a087207 */ /* 0x000fe20001000000 */
[----:B------:R-:W-:Y:S01]  /*3f70*/  UPRMT UR4, UR28, 0x5410, URZ ;  /* 0x000054101c047896 */ /* 0x000fe2000800003f */
[----:B------:R-:W-:Y:S01]  /*3f80*/  SEL R9, R13, RZ, P3 ;  /* 0x000000ff0d097207 */ /* 0x000fe20001800000 */
[----:B------:R-:W-:Y:S01]  /*3f90*/  UIADD3.X UR27, URZ, UR27, URZ, UP2, !UPT ;  /* 0x0000001b3f1b7290 */ /* 0x000fe200097fe43f */
[----:B------:R-:W-:Y:S01]  /*3fa0*/  SEL R7, R12, RZ, P4 ;  /* 0x000000ff0c077207 */ /* 0x000fe20002000000 */
[----:B------:R-:W-:-:S04]  /*3fb0*/  UMOV UR9, UR17 ;  /* 0x0000001100097c82 */ /* 0x000fc80008000000 */
[----:B------:R-:W-:Y:S01]  /*3fc0*/  @P4 IMAD.MOV R11, RZ, RZ, R6 ;  /* 0x000000ffff0b4224 */ /* 0x000fe200078e0206 */
[----:B------:R0:W-:Y:S03]  /*3fd0*/  UTMALDG.5D.IM2COL [UR16], [UR6], UR4 ;  /* 0x00000010060073b4 */ /* 0x0001e60008060004 */
[----:B------:R-:W-:Y:S01]  /*3fe0*/  IMAD.MOV.U32 R6, RZ, RZ, R11 ;  /* 0x000000ffff067224 */ /* 0x000fe200078e000b */
[----:B------:R0:W-:Y:S02]  /*3ff0*/  UTMALDG.5D [UR8], [UR26], desc[UR24] ;  /* 0x000018081a0075b4 */ /* 0x0001e40008021000 */
[----:B0-----:R-:W-:Y:S05]  /*4000*/  @P6 BRA `(.L_x_88) ;  /* 0xfffffff800586947 */ /* 0x001fea000383ffff */
.L_x_84:
[----:B------:R-:W-:Y:S05]  /*4010*/  BSYNC B0 ;  /* 0x0000000000007941 */ /* 0x000fea0003800000 */
.L_x_83:
[----:B------:R-:W-:Y:S01]  /*4020*/  ISETP.GE.U32.AND P0, PT, R4, 0xe, PT ;  /* 0x0000000e0400780c */ /* 0x000fe20003f06070 */
[----:B------:R-:W-:-:S12]  /*4030*/  IMAD.MOV.U32 R5, RZ, RZ, 0x1 ;  /* 0x00000001ff057424 */ /* 0x000fd800078e00ff */
[----:B------:R-:W-:Y:S05]  /*4040*/  @!P0 BRA `(.L_x_89) ;  /* 0x00000000001c8947 */ /* 0x000fea0003800000 */
[----:B------:R-:W-:-:S05]  /*4050*/  SHF.R.U32.HI R6, RZ, 0x1, R4 ;  /* 0x00000001ff067819 */ /* 0x000fca0000011604 */
[----:B------:R-:W-:-:S05]  /*4060*/  IMAD.WIDE.U32 R6, R6, -0x6db6db6d, RZ ;  /* 0x9249249306067825 */ /* 0x000fca00078e00ff */
[----:B-1---5:R-:W-:-:S04]  /*4070*/  SHF.R.U32.HI R0, RZ, 0x2, R7 ;  /* 0x00000002ff007819 */ /* 0x022fc80000011607 */
[----:B------:R-:W-:-:S04]  /*4080*/  LOP3.LUT R0, R0, 0x1, RZ, 0xc0, !PT ;  /* 0x0000000100007812 */ /* 0x000fc800078ec0ff */
[----:B------:R-:W-:-:S04]  /*4090*/  ISETP.NE.U32.AND P0, PT, R0, 0x1, PT ;  /* 0x000000010000780c */ /* 0x000fc80003f05070 */
[----:B------:R-:W-:-:S04]  /*40a0*/  ISETP.NE.U32.AND.EX P0, PT, RZ, RZ, PT, P0 ;  /* 0x000000ffff00720c */ /* 0x000fc80003f05100 */
[----:B------:R-:W-:-:S09]  /*40b0*/  SEL R5, RZ, 0x1, !P0 ;  /* 0x00000001ff057807 */ /* 0x000fd20004000000 */
.L_x_89:
[----:B------:R-:W-:Y:S05]  /*40c0*/  WARPSYNC.ALL ;  /* 0x0000000000007948 */ /* 0x000fea0003800000 */
[----:B------:R-:W-:-:S13]  /*40d0*/  ELECT P0, URZ, PT ;  /* 0x00000000003f782f */ /* 0x000fda0003800000 */
[----:B------:R-:W-:Y:S05]  /*40e0*/  @!P0 EXIT ;  /* 0x000000000000894d */ /* 0x000fea0003800000 */
[----:B------:R-:W-:-:S04]  /*40f0*/  LOP3.LUT R3, R3, 0x2, RZ, 0xfc, !PT ;  /* 0x0000000203037812 */ /* 0x000fc800078efcff */
[----:B------:R-:W-:-:S13]  /*4100*/  ISETP.NE.AND P0, PT, R3, 0x3, PT ;  /* 0x000000030300780c */ /* 0x000fda0003f05270 */
[----:B------:R-:W-:Y:S05]  /*4110*/  @!P0 BRA `(.L_x_90) ;  /* 0x0000000000048947 */ /* 0x000fea0003800000 */
[----:B------:R-:W-:Y:S01]  /*4120*/  BPT.TRAP 0x1 ;  /* 0x000000040000795c */ /* 0x000fe20000300000 */
.L_x_90:
[----:B------:R-:W0:Y:S01]  /*4130*/  S2R R7, SR_CgaCtaId ;  /* 0x0000000000077919 */ /* 0x000e220000008800 */
[----:B---3-5:R-:W-:Y:S02]  /*4140*/  SHF.R.U32.HI R2, RZ, 0x1, R4 ;  /* 0x00000001ff027819 */ /* 0x028fe40000011604 */
[----:B-1----:R-:W-:-:S03]  /*4150*/  MOV R0, 0x400 ;  /* 0x0000040000007802 */ /* 0x002fc60000000f00 */
[----:B------:R-:W-:-:S05]  /*4160*/  IMAD.WIDE.U32 R2, R2, -0x6db6db6d, RZ ;  /* 0x9249249302027825 */ /* 0x000fca00078e00ff */
[----:B------:R-:W-:-:S05]  /*4170*/  SHF.R.U32.HI R3, RZ, 0x2, R3 ;  /* 0x00000002ff037819 */ /* 0x000fca0000011603 */
[----:B------:R-:W-:Y:S01]  /*4180*/  IMAD R3, R3, -0xe, R4 ;  /* 0xfffffff203037824 */ /* 0x000fe200078e0204 */
[----:B0-----:R-:W-:Y:S02]  /*4190*/  LEA R0, R7, R0, 0x18 ;  /* 0x0000000007007211 */ /* 0x001fe400078ec0ff */
[----:B------:R-:W-:-:S03]  /*41a0*/  SHF.L.U32 R7, R5, 0x1f, RZ ;  /* 0x0000001f05077819 */ /* 0x000fc600000006ff */
[----:B------:R-:W-:-:S04]  /*41b0*/  VIADD R0, R0, 0x38070 ;  /* 0x0003807000007836 */ /* 0x000fc80000000000 */
[----:B------:R-:W-:-:S07]  /*41c0*/  IMAD R2, R3, 0x8, R0 ;  /* 0x0000000803027824 */ /* 0x000fce00078e0200 */
.L_x_91:
[----:B0-----:R0:W1:Y:S02]  /*41d0*/  SYNCS.PHASECHK.TRANS64.TRYWAIT P0, [R2+URZ], R7 ;  /* 0x00000007020075a7 */ /* 0x001064000800017f */
[----:B-1----:R-:W-:Y:S05]  /*41e0*/  @!P0 NANOSLEEP.SYNCS 0x989680 ;  /* 0x009896800000895d */ /* 0x002fea0003900000 */
[----:B------:R-:W1:Y:S02]  /*41f0*/  @!P0 SYNCS.PHASECHK.TRANS64 P0, [R2+URZ], R7 ;  /* 0x00000007020085a7 */ /* 0x000e64000800007f */
[----:B-1----:R-:W-:Y:S05]  /*4200*/  @!P0 BRA `(.L_x_91) ;  /* 0xfffffffc00f08947 */ /* 0x002fea000383ffff */
[----:B------:R-:W-:-:S05]  /*4210*/  VIADD R3, R3, 0x1 ;  /* 0x0000000103037836 */ /* 0x000fca0000000000 */
[----:B------:R-:W-:-:S04]  /*4220*/  ISETP.NE.AND P0, PT, R3, 0xe, PT ;  /* 0x0000000e0300780c */ /* 0x000fc80003f05270 */
[----:B0-----:R-:W-:Y:S02]  /*4230*/  SEL R2, RZ, 0x1, P0 ;  /* 0x00000001ff027807 */ /* 0x001fe40000000000 */
[----:B------:R-:W-:Y:S02]  /*4240*/  SEL R3, R3, RZ, P0 ;  /* 0x000000ff03037207 */ /* 0x000fe40000000000 */
[----:B------:R-:W-:-:S03]  /*4250*/  LOP3.LUT R7, R5, R2, RZ, 0x3c, !PT ;  /* 0x0000000205077212 */ /* 0x000fc600078e3cff */
[----:B------:R-:W-:Y:S01]  /*4260*/  IMAD R2, R3, 0x8, R0 ;  /* 0x0000000803027824 */ /* 0x000fe200078e0200 */
[----:B------:R-:W-:-:S07]  /*4270*/  SHF.L.U32 R5, R7, 0x1f, RZ ;  /* 0x0000001f07057819 */ /* 0x000fce00000006ff */
.L_x_92:
        /* <DEDUP_REMOVED lines=11> */
.L_x_93:
        /* <DEDUP_REMOVED lines=11> */
.L_x_94:
        /* <DEDUP_REMOVED lines=11> */
.L_x_95:
        /* <DEDUP_REMOVED lines=11> */
.L_x_96:
        /* <DEDUP_REMOVED lines=11> */
.L_x_97:
        /* <DEDUP_REMOVED lines=11> */
.L_x_98:
        /* <DEDUP_REMOVED lines=11> */
.L_x_99:
        /* <DEDUP_REMOVED lines=11> */
.L_x_100:
        /* <DEDUP_REMOVED lines=11> */
.L_x_101:
        /* <DEDUP_REMOVED lines=11> */
.L_x_102:
        /* <DEDUP_REMOVED lines=11> */
.L_x_103:
        /* <DEDUP_REMOVED lines=11> */
.L_x_104:
[----:B0-----:R0:W1:Y:S02]  /*4ac0*/  SYNCS.PHASECHK.TRANS64.TRYWAIT P0, [R3+URZ], R0 ;  /* 0x00000000030075a7 */ /* 0x001064000800017f */
[----:B-1----:R-:W-:Y:S05]  /*4ad0*/  @!P0 NANOSLEEP.SYNCS 0x989680 ;  /* 0x009896800000895d */ /* 0x002fea0003900000 */
[----:B------:R-:W1:Y:S02]  /*4ae0*/  @!P0 SYNCS.PHASECHK.TRANS64 P0, [R3+URZ], R0 ;  /* 0x00000000030085a7 */ /* 0x000e64000800007f */
[----:B-1----:R-:W-:Y:S05]  /*4af0*/  @P0 EXIT ;  /* 0x000000000000094d */ /* 0x002fea0003800000 */
[----:B------:R-:W-:Y:S05]  /*4b00*/  BRA `(.L_x_104) ;  /* 0xfffffffc00ec7947 */ /* 0x000fea000383ffff */
.L_x_105:
[----:B------:R-:W-:-:S00]  /*4b10*/  BRA `(.L_x_105) ;  /* 0xfffffffc00fc7947 */ /* 0x000fc0000383ffff */
[----:B------:R-:W-:-:S00]  /*4b20*/  NOP ;  /* 0x0000000000007918 */ /* 0x000fc00000000000 */
        /* <DEDUP_REMOVED lines=13> */
.L_x_106:


//--------------------- .nv.shared._ZN7cutlass13device_kernelINS_4conv6kernel13ConvUniversalINS1_16ConvProblemShapeILNS1_8OperatorE0ELi3EEENS1_10collective14CollectiveConvINS1_46MainloopSm90TmaGmmaWarpSpecializedImplicitGemmILS5_0ELi14ELi3EN4cute5tupleIJNSA_1CILi1EEESD_SD_EEENS1_36KernelImplicitTmaWarpSpecializedSm90ELi1EEENSB_IJNSC_ILi64EEESH_NSB_IJSH_EEEEEENS_10bfloat16_tESK_NSA_8TiledMMAINSA_8MMA_AtomIJNSA_4SM904GMMA27MMA_64x64x16_F32BF16BF16_SSILNSO_5MajorE0ELSQ_0ELNSO_7ScaleInE1ELSR_1EEEEEENSA_6LayoutISE_NSB_IJNSC_ILi0EEESV_SV_EEEEENSB_IJNSA_10UnderscoreESY_SY_EEEEENS7_6detail26Sm90ImplicitGemmTileTraitsINSA_20SM90_TMA_LOAD_IM2COLENSA_14ComposedLayoutINSA_7SwizzleILi3ELi4ELi3EEENSA_18smem_ptr_flag_bitsILi16EEENSU_INSB_IJNSB_IJNSC_ILi8EEES19_EEENSB_IJSH_SD_EEENSB_IJSD_NSC_ILi14EEEEEEEEENSB_IJNSB_IJSH_NSC_ILi512EEEEEENSB_IJSD_SV_EEENSB_IJSV_NSC_ILi4096EEEEEEEEEEEEEvEENS12_INSA_13SM90_TMA_LOADES1M_vEEEENS_8epilogue10collective6detail29Sm90TmaWarpSpecializedAdapterINS1S_15DefaultEpilogueISK_NSB_IJNSB_IJllllEEESD_SV_EEES1X_NS1R_6thread17LinearCombinationISK_Li1EffLNS1Y_9ScaleType4KindE0ELNS_15FloatRoundStyleE2ESK_EENS_4gemm15EpilogueDefaultEEEEEvvEEEEvNT_6ParamsE --------------------------
	.section	.nv.shared._ZN7cutlass13device_kernelINS_4conv6kernel13ConvUniversalINS1_16ConvProblemShapeILNS1_8OperatorE0ELi3EEENS1_10collective14CollectiveConvINS1_46MainloopSm90TmaGmmaWarpSpecializedImplicitGemmILS5_0ELi14ELi3EN4cute5tupleIJNSA_1CILi1EEESD_SD_EEENS1_36KernelImplicitTmaWarpSpecializedSm90ELi1EEENSB_IJNSC_ILi64EEESH_NSB_IJSH_EEEEEENS_10bfloat16_tESK_NSA_8TiledMMAINSA_8MMA_AtomIJNSA_4SM904GMMA27MMA_64x64x16_F32BF16BF16_SSILNSO_5MajorE0ELSQ_0ELNSO_7ScaleInE1ELSR_1EEEEEENSA_6LayoutISE_NSB_IJNSC_ILi0EEESV_SV_EEEEENSB_IJNSA_10UnderscoreESY_SY_EEEEENS7_6detail26Sm90ImplicitGemmTileTraitsINSA_20SM90_TMA_LOAD_IM2COLENSA_14ComposedLayoutINSA_7SwizzleILi3ELi4ELi3EEENSA_18smem_ptr_flag_bitsILi16EEENSU_INSB_IJNSB_IJNSC_ILi8EEES19_EEENSB_IJSH_SD_EEENSB_IJSD_NSC_ILi14EEEEEEEEENSB_IJNSB_IJSH_NSC_ILi512EEEEEENSB_IJSD_SV_EEENSB_IJSV_NSC_ILi4096EEEEEEEEEEEEEvEENS12_INSA_13SM90_TMA_LOADES1M_vEEEENS_8epilogue10collective6detail29Sm90TmaWarpSpecializedAdapterINS1S_15DefaultEpilogueISK_NSB_IJNSB_IJllllEEESD_SV_EEES1X_NS1R_6thread17LinearCombinationISK_Li1EffLNS1Y_9ScaleType4KindE0ELNS_15FloatRoundStyleE2ESK_EENS_4gemm15EpilogueDefaultEEEEEvvEEEEvNT_6ParamsE,"aw",@nobits
	.sectionflags	@""
	.align	16
	.zero		1024


//--------------------- .nv.shared.reserved.0     --------------------------
	.section	.nv.shared.reserved.0,"aw",@nobits
	.weak		__nv_reservedSMEM_offset_0_alias
	.size		__nv_reservedSMEM_offset_0_alias, 0, 0
	.other		__nv_reservedSMEM_offset_0_alias,@"STO_CUDA_RESERVED_SHARED STV_DEFAULT"
__nv_reservedSMEM_offset_0_alias:
	.zero		0


//--------------------- .nv.global                --------------------------
	.section	.nv.global,"aw",@nobits
.nv.global:
	.type		_ZN39_INTERNAL_053dbd44_4_k_cu_b4e2aa32_27864cute1_E,@object
	.size		_ZN39_INTERNAL_053dbd44_4_k_cu_b4e2aa32_27864cute1_E,(_ZN39_INTERNAL_053dbd44_4_k_cu_b4e2aa32_27864cuda3std3__45__cpo6cbeginE - _ZN39_INTERNAL_053dbd44_4_k_cu_b4e2aa32_27864cute1_E)
_ZN39_INTERNAL_053dbd44_4_k_cu_b4e2aa32_27864cute1_E:
	.zero		1
	.type		_ZN39_INTERNAL_053dbd44_4_k_cu_b4e2aa32_27864cuda3std3__45__cpo6cbeginE,@object
	.size		_ZN39_INTERNAL_053dbd44_4_k_cu_b4e2aa32_27864cuda3std3__45__cpo6cbeginE,(_ZN39_INTERNAL_053dbd44_4_k_cu_b4e2aa32_27864cuda3std3__48in_placeE - _ZN39_INTERNAL_053dbd44_4_k_cu_b4e2aa32_27864cuda3std3__45__cpo6cbeginE)
_ZN39_INTERNAL_053dbd44_4_k_cu_b4e2aa32_27864cuda3std3__45__cpo6cbeginE:
	.zero		1
	.type		_ZN39_INTERNAL_053dbd44_4_k_cu_b4e2aa32_27864cuda3std3__48in_placeE,@object
	.size		_ZN39_INTERNAL_053dbd44_4_k_cu_b4e2aa32_27864cuda3std3__48in_placeE,(_ZN39_INTERNAL_053dbd44_4_k_cu_b4e2aa32_27864cuda3std6ranges3__45__cpo9iter_moveE - _ZN39_INTERNAL_053dbd44_4_k_cu_b4e2aa32_27864cuda3std3__48in_placeE)
_ZN39_INTERNAL_053dbd44_4_k_cu_b4e2aa32_27864cuda3std3__48in_placeE:
	.zero		1
	.type		_ZN39_INTERNAL_053dbd44_4_k_cu_b4e2aa32_27864cuda3std6ranges3__45__cpo9iter_moveE,@object
	.size		_ZN39_INTERNAL_053dbd44_4_k_cu_b4e2aa32_27864cuda3std6ranges3__45__cpo9iter_moveE,(_ZN39_INTERNAL_053dbd44_4_k_cu_b4e2aa32_27864cuda3std3__45__cpo5beginE - _ZN39_INTERNAL_053dbd44_4_k_cu_b4e2aa32_27864cuda3std6ranges3__45__cpo9iter_moveE)
_ZN39_INTERNAL_053dbd44_4_k_cu_b4e2aa32_27864cuda3std6ranges3__45__cpo9iter_moveE:
	.zero		1
	.type		_ZN39_INTERNAL_053dbd44_4_k_cu_b4e2aa32_27864cuda3std3__45__cpo5beginE,@object
	.size		_ZN39_INTERNAL_053dbd44_4_k_cu_b4e2aa32_27864cuda3std3__45__cpo5beginE,(_ZN39_INTERNAL_053dbd44_4_k_cu_b4e2aa32_27864cuda3std3__441_GLOBAL__N__053dbd44_4_k_cu_b4e2aa32_27866ignoreE - _ZN39_INTERNAL_053dbd44_4_k_cu_b4e2aa32_27864cuda3std3__45__cpo5beginE)
_ZN39_INTERNAL_053dbd44_4_k_cu_b4e2aa32_27864cuda3std3__45__cpo5beginE:
	.zero		1
	.type		_ZN39_INTERNAL_053dbd44_4_k_cu_b4e2aa32_27864cuda3std3__441_GLOBAL__N__053dbd44_4_k_cu_b4e2aa32_27866ignoreE,@object
	.size		_ZN39_INTERNAL_053dbd44_4_k_cu_b4e2aa32_27864cuda3std3__441_GLOBAL__N__053dbd44_4_k_cu_b4e2aa32_27866ignoreE,(_ZN39_INTERNAL_053dbd44_4_k_cu_b4e2aa32_27864cute7productE - _ZN39_INTERNAL_053dbd44_4_k_cu_b4e2aa32_27864cuda3std3__441_GLOBAL__N__053dbd44_4_k_cu_b4e2aa32_27866ignoreE)
_ZN39_INTERNAL_053dbd44_4_k_cu_b4e2aa32_27864cuda3std3__441_GLOBAL__N__053dbd44_4_k_cu_b4e2aa32_27866ignoreE:
	.zero		1
	.type		_ZN39_INTERNAL_053dbd44_4_k_cu_b4e2aa32_27864cute7productE,@object
	.size		_ZN39_INTERNAL_053dbd44_4_k_cu_b4e2aa32_27864cute7productE,(_ZN39_INTERNAL_053dbd44_4_k_cu_b4e2aa32_27864cuda3std3__45__cpo3endE - _ZN39_INTERNAL_053dbd44_4_k_cu_b4e2aa32_27864cute7productE)
_ZN39_INTERNAL_053dbd44_4_k_cu_b4e2aa32_27864cute7productE:
	.zero		1
	.type		_ZN39_INTERNAL_053dbd44_4_k_cu_b4e2aa32_27864cuda3std3__45__cpo3endE,@object
	.size		_ZN39_INTERNAL_053dbd44_4_k_cu_b4e2aa32_27864cuda3std3__45__cpo3endE,(_ZN39_INTERNAL_053dbd44_4_k_cu_b4e2aa32_27864cuda3std3__419piecewise_constructE - _ZN39_INTERNAL_053dbd44_4_k_cu_b4e2aa32_27864cuda3std3__45__cpo3endE)
_ZN39_INTERNAL_053dbd44_4_k_cu_b4e2aa32_27864cuda3std3__45__cpo3endE:
	.zero		1
	.type		_ZN39_INTERNAL_053dbd44_4_k_cu_b4e2aa32_27864cuda3std3__419piecewise_constructE,@object
	.size		_ZN39_INTERNAL_053dbd44_4_k_cu_b4e2aa32_27864cuda3std3__419piecewise_constructE,(_ZN39_INTERNAL_053dbd44_4_k_cu_b4e2aa32_27864cuda3std3__45__cpo4cendE - _ZN39_INTERNAL_053dbd44_4_k_cu_b4e2aa32_27864cuda3std3__419piecewise_constructE)
_ZN39_INTERNAL_053dbd44_4_k_cu_b4e2aa32_27864cuda3std3__419piecewise_constructE:
	.zero		1
	.type		_ZN39_INTERNAL_053dbd44_4_k_cu_b4e2aa32_27864cuda3std3__45__cpo4cendE,@object
	.size		_ZN39_INTERNAL_053dbd44_4_k_cu_b4e2aa32_27864cuda3std3__45__cpo4cendE,(_ZN39_INTERNAL_053dbd44_4_k_cu_b4e2aa32_27864cuda3std6ranges3__45__cpo4swapE - _ZN39_INTERNAL_053dbd44_4_k_cu_b4e2aa32_27864cuda3std3__45__cpo4cendE)
_ZN39_INTERNAL_053dbd44_4_k_cu_b4e2aa32_27864cuda3std3__45__cpo4cendE:
	.zero		1
	.type		_ZN39_INTERNAL_053dbd44_4_k_cu_b4e2aa32_27864cuda3std6ranges3__45__cpo4swapE,@object
	.size		_ZN39_INTERNAL_053dbd44_4_k_cu_b4e2aa32_27864cuda3std6ranges3__45__cpo4swapE,(.L_7 - _ZN39_INTERNAL_053dbd44_4_k_cu_b4e2aa32_27864cuda3std6ranges3__45__cpo4swapE)
_ZN39_INTERNAL_053dbd44_4_k_cu_b4e2aa32_27864cuda3std6ranges3__45__cpo4swapE:
	.zero		1
.L_7:


//--------------------- .nv.constant0._ZN7cutlass13device_kernelINS_4conv6kernel13ConvUniversalINS1_16ConvProblemShapeILNS1_8OperatorE0ELi3EEENS1_10collective14CollectiveConvINS1_46MainloopSm90TmaGmmaWarpSpecializedImplicitGemmILS5_0ELi14ELi3EN4cute5tupleIJNSA_1CILi1EEESD_SD_EEENS1_36KernelImplicitTmaWarpSpecializedSm90ELi1EEENSB_IJNSC_ILi64EEESH_NSB_IJSH_EEEEEENS_10bfloat16_tESK_NSA_8TiledMMAINSA_8MMA_AtomIJNSA_4SM904GMMA27MMA_64x64x16_F32BF16BF16_SSILNSO_5MajorE0ELSQ_0ELNSO_7ScaleInE1ELSR_1EEEEEENSA_6LayoutISE_NSB_IJNSC_ILi0EEESV_SV_EEEEENSB_IJNSA_10UnderscoreESY_SY_EEEEENS7_6detail26Sm90ImplicitGemmTileTraitsINSA_20SM90_TMA_LOAD_IM2COLENSA_14ComposedLayoutINSA_7SwizzleILi3ELi4ELi3EEENSA_18smem_ptr_flag_bitsILi16EEENSU_INSB_IJNSB_IJNSC_ILi8EEES19_EEENSB_IJSH_SD_EEENSB_IJSD_NSC_ILi14EEEEEEEEENSB_IJNSB_IJSH_NSC_ILi512EEEEEENSB_IJSD_SV_EEENSB_IJSV_NSC_ILi4096EEEEEEEEEEEEEvEENS12_INSA_13SM90_TMA_LOADES1M_vEEEENS_8epilogue10collective6detail29Sm90TmaWarpSpecializedAdapterINS1S_15DefaultEpilogueISK_NSB_IJNSB_IJllllEEESD_SV_EEES1X_NS1R_6thread17LinearCombinationISK_Li1EffLNS1Y_9ScaleType4KindE0ELNS_15FloatRoundStyleE2ESK_EENS_4gemm15EpilogueDefaultEEEEEvvEEEEvNT_6ParamsE --------------------------
	.section	.nv.constant0._ZN7cutlass13device_kernelINS_4conv6kernel13ConvUniversalINS1_16ConvProblemShapeILNS1_8OperatorE0ELi3EEENS1_10collective14CollectiveConvINS1_46MainloopSm90TmaGmmaWarpSpecializedImplicitGemmILS5_0ELi14ELi3EN4cute5tupleIJNSA_1CILi1EEESD_SD_EEENS1_36KernelImplicitTmaWarpSpecializedSm90ELi1EEENSB_IJNSC_ILi64EEESH_NSB_IJSH_EEEEEENS_10bfloat16_tESK_NSA_8TiledMMAINSA_8MMA_AtomIJNSA_4SM904GMMA27MMA_64x64x16_F32BF16BF16_SSILNSO_5MajorE0ELSQ_0ELNSO_7ScaleInE1ELSR_1EEEEEENSA_6LayoutISE_NSB_IJNSC_ILi0EEESV_SV_EEEEENSB_IJNSA_10UnderscoreESY_SY_EEEEENS7_6detail26Sm90ImplicitGemmTileTraitsINSA_20SM90_TMA_LOAD_IM2COLENSA_14ComposedLayoutINSA_7SwizzleILi3ELi4ELi3EEENSA_18smem_ptr_flag_bitsILi16EEENSU_INSB_IJNSB_IJNSC_ILi8EEES19_EEENSB_IJSH_SD_EEENSB_IJSD_NSC_ILi14EEEEEEEEENSB_IJNSB_IJSH_NSC_ILi512EEEEEENSB_IJSD_SV_EEENSB_IJSV_NSC_ILi4096EEEEEEEEEEEEEvEENS12_INSA_13SM90_TMA_LOADES1M_vEEEENS_8epilogue10collective6detail29Sm90TmaWarpSpecializedAdapterINS1S_15DefaultEpilogueISK_NSB_IJNSB_IJllllEEESD_SV_EEES1X_NS1R_6thread17LinearCombinationISK_Li1EffLNS1Y_9ScaleType4KindE0ELNS_15FloatRoundStyleE2ESK_EENS_4gemm15EpilogueDefaultEEEEEvvEEEEvNT_6ParamsE,"a",@progbits
	.sectionflags	@""
	.align	4
.nv.constant0._ZN7cutlass13device_kernelINS_4conv6kernel13ConvUniversalINS1_16ConvProblemShapeILNS1_8OperatorE0ELi3EEENS1_10collective14CollectiveConvINS1_46MainloopSm90TmaGmmaWarpSpecializedImplicitGemmILS5_0ELi14ELi3EN4cute5tupleIJNSA_1CILi1EEESD_SD_EEENS1_36KernelImplicitTmaWarpSpecializedSm90ELi1EEENSB_IJNSC_ILi64EEESH_NSB_IJSH_EEEEEENS_10bfloat16_tESK_NSA_8TiledMMAINSA_8MMA_AtomIJNSA_4SM904GMMA27MMA_64x64x16_F32BF16BF16_SSILNSO_5MajorE0ELSQ_0ELNSO_7ScaleInE1ELSR_1EEEEEENSA_6LayoutISE_NSB_IJNSC_ILi0EEESV_SV_EEEEENSB_IJNSA_10UnderscoreESY_SY_EEEEENS7_6detail26Sm90ImplicitGemmTileTraitsINSA_20SM90_TMA_LOAD_IM2COLENSA_14ComposedLayoutINSA_7SwizzleILi3ELi4ELi3EEENSA_18smem_ptr_flag_bitsILi16EEENSU_INSB_IJNSB_IJNSC_ILi8EEES19_EEENSB_IJSH_SD_EEENSB_IJSD_NSC_ILi14EEEEEEEEENSB_IJNSB_IJSH_NSC_ILi512EEEEEENSB_IJSD_SV_EEENSB_IJSV_NSC_ILi4096EEEEEEEEEEEEEvEENS12_INSA_13SM90_TMA_LOADES1M_vEEEENS_8epilogue10collective6detail29Sm90TmaWarpSpecializedAdapterINS1S_15DefaultEpilogueISK_NSB_IJNSB_IJllllEEESD_SV_EEES1X_NS1R_6thread17LinearCombinationISK_Li1EffLNS1Y_9ScaleType4KindE0ELNS_15FloatRoundStyleE2ESK_EENS_4gemm15EpilogueDefaultEEEEEvvEEEEvNT_6ParamsE:
	.zero		1664


//--------------------- SYMBOLS --------------------------

	.type		.nv.reservedSmem.offset0,@object
	.size		.nv.reservedSmem.offset0,0x4
